//
// Generated by NVIDIA NVVM Compiler
//
// Compiler Build ID: CL-36424714
// Cuda compilation tools, release 13.0, V13.0.88
// Based on NVVM 20.0.0
//

.version 9.0
.target sm_100
.address_size 64

	// .globl	_Z13matmul_kernelPKfS0_Pfiii
.extern .shared .align 16 .b8 shared[];

.visible .entry _Z13matmul_kernelPKfS0_Pfiii(
	.param .u64 .ptr .align 1 _Z13matmul_kernelPKfS0_Pfiii_param_0,
	.param .u64 .ptr .align 1 _Z13matmul_kernelPKfS0_Pfiii_param_1,
	.param .u64 .ptr .align 1 _Z13matmul_kernelPKfS0_Pfiii_param_2,
	.param .u32 _Z13matmul_kernelPKfS0_Pfiii_param_3,
	.param .u32 _Z13matmul_kernelPKfS0_Pfiii_param_4,
	.param .u32 _Z13matmul_kernelPKfS0_Pfiii_param_5
)
{
	.reg .pred 	%p<13>;
	.reg .b32 	%r<41>;
	.reg .b32 	%f<68>;
	.reg .b64 	%rd<53>;

	ld.param.u64 	%rd7, [_Z13matmul_kernelPKfS0_Pfiii_param_0];
	ld.param.u64 	%rd8, [_Z13matmul_kernelPKfS0_Pfiii_param_1];
	ld.param.u64 	%rd6, [_Z13matmul_kernelPKfS0_Pfiii_param_2];
	ld.param.u32 	%r20, [_Z13matmul_kernelPKfS0_Pfiii_param_3];
	ld.param.u32 	%r18, [_Z13matmul_kernelPKfS0_Pfiii_param_4];
	ld.param.u32 	%r19, [_Z13matmul_kernelPKfS0_Pfiii_param_5];
	cvta.to.global.u64 	%rd1, %rd8;
	cvta.to.global.u64 	%rd2, %rd7;
	mov.u32 	%r21, %ctaid.y;
	mov.u32 	%r22, %ntid.y;
	mov.u32 	%r23, %tid.y;
	mad.lo.s32 	%r1, %r21, %r22, %r23;
	mov.u32 	%r24, %ctaid.x;
	mov.u32 	%r25, %ntid.x;
	mov.u32 	%r26, %tid.x;
	mad.lo.s32 	%r2, %r24, %r25, %r26;
	setp.ge.s32 	%p1, %r1, %r20;
	setp.ge.s32 	%p2, %r2, %r18;
	or.pred  	%p3, %p1, %p2;
	@%p3 bra 	$L__BB0_14;
	setp.lt.s32 	%p4, %r19, 1;
	mov.f32 	%f67, 0f00000000;
	@%p4 bra 	$L__BB0_13;
	mul.lo.s32 	%r3, %r19, %r1;
	and.b32  	%r4, %r19, 7;
	setp.lt.u32 	%p5, %r19, 8;
	mov.f32 	%f67, 0f00000000;
	mov.b32 	%r39, 0;
	@%p5 bra 	$L__BB0_5;
	and.b32  	%r39, %r19, 2147483640;
	neg.s32 	%r37, %r39;
	shl.b32 	%r7, %r18, 3;
	mul.wide.u32 	%rd9, %r3, 4;
	add.s64 	%rd10, %rd9, %rd2;
	add.s64 	%rd52, %rd10, 16;
	mov.f32 	%f67, 0f00000000;
	mul.wide.s32 	%rd13, %r18, 4;
	mov.u32 	%r36, %r2;
$L__BB0_4:
	.pragma "nounroll";
	ld.global.f32 	%f17, [%rd52+-16];
	mul.wide.s32 	%rd11, %r36, 4;
	add.s64 	%rd12, %rd1, %rd11;
	ld.global.f32 	%f18, [%rd12];
	fma.rn.f32 	%f19, %f17, %f18, %f67;
	ld.global.f32 	%f20, [%rd52+-12];
	add.s64 	%rd14, %rd12, %rd13;
	ld.global.f32 	%f21, [%rd14];
	fma.rn.f32 	%f22, %f20, %f21, %f19;
	ld.global.f32 	%f23, [%rd52+-8];
	add.s64 	%rd15, %rd14, %rd13;
	ld.global.f32 	%f24, [%rd15];
	fma.rn.f32 	%f25, %f23, %f24, %f22;
	ld.global.f32 	%f26, [%rd52+-4];
	add.s64 	%rd16, %rd15, %rd13;
	ld.global.f32 	%f27, [%rd16];
	fma.rn.f32 	%f28, %f26, %f27, %f25;
	ld.global.f32 	%f29, [%rd52];
	add.s64 	%rd17, %rd16, %rd13;
	ld.global.f32 	%f30, [%rd17];
	fma.rn.f32 	%f31, %f29, %f30, %f28;
	ld.global.f32 	%f32, [%rd52+4];
	add.s64 	%rd18, %rd17, %rd13;
	ld.global.f32 	%f33, [%rd18];
	fma.rn.f32 	%f34, %f32, %f33, %f31;
	ld.global.f32 	%f35, [%rd52+8];
	add.s64 	%rd19, %rd18, %rd13;
	ld.global.f32 	%f36, [%rd19];
	fma.rn.f32 	%f37, %f35, %f36, %f34;
	ld.global.f32 	%f38, [%rd52+12];
	add.s64 	%rd20, %rd19, %rd13;
	ld.global.f32 	%f39, [%rd20];
	fma.rn.f32 	%f67, %f38, %f39, %f37;
	add.s32 	%r37, %r37, 8;
	add.s32 	%r36, %r36, %r7;
	add.s64 	%rd52, %rd52, 32;
	setp.ne.s32 	%p6, %r37, 0;
	@%p6 bra 	$L__BB0_4;
$L__BB0_5:
	setp.eq.s32 	%p7, %r4, 0;
	@%p7 bra 	$L__BB0_13;
	and.b32  	%r13, %r19, 3;
	setp.lt.u32 	%p8, %r4, 4;
	@%p8 bra 	$L__BB0_8;
	add.s32 	%r28, %r39, %r3;
	mul.wide.u32 	%rd21, %r28, 4;
	add.s64 	%rd22, %rd2, %rd21;
	ld.global.f32 	%f41, [%rd22];
	mad.lo.s32 	%r29, %r39, %r18, %r2;
	mul.wide.s32 	%rd23, %r29, 4;
	add.s64 	%rd24, %rd1, %rd23;
	ld.global.f32 	%f42, [%rd24];
	fma.rn.f32 	%f43, %f41, %f42, %f67;
	cvt.u64.u32 	%rd25, %r3;
	cvt.u64.u32 	%rd26, %r39;
	add.s64 	%rd27, %rd26, %rd25;
	shl.b64 	%rd28, %rd27, 2;
	add.s64 	%rd29, %rd2, %rd28;
	ld.global.f32 	%f44, [%rd29+4];
	mul.wide.s32 	%rd30, %r18, 4;
	add.s64 	%rd31, %rd24, %rd30;
	ld.global.f32 	%f45, [%rd31];
	fma.rn.f32 	%f46, %f44, %f45, %f43;
	ld.global.f32 	%f47, [%rd29+8];
	add.s64 	%rd32, %rd31, %rd30;
	ld.global.f32 	%f48, [%rd32];
	fma.rn.f32 	%f49, %f47, %f48, %f46;
	ld.global.f32 	%f50, [%rd29+12];
	add.s64 	%rd33, %rd32, %rd30;
	ld.global.f32 	%f51, [%rd33];
	fma.rn.f32 	%f67, %f50, %f51, %f49;
	add.s32 	%r39, %r39, 4;
$L__BB0_8:
	setp.eq.s32 	%p9, %r13, 0;
	@%p9 bra 	$L__BB0_13;
	setp.eq.s32 	%p10, %r13, 1;
	@%p10 bra 	$L__BB0_11;
	add.s32 	%r30, %r39, %r3;
	mul.wide.u32 	%rd34, %r30, 4;
	add.s64 	%rd35, %rd2, %rd34;
	ld.global.f32 	%f53, [%rd35];
	mad.lo.s32 	%r31, %r39, %r18, %r2;
	mul.wide.s32 	%rd36, %r31, 4;
	add.s64 	%rd37, %rd1, %rd36;
	ld.global.f32 	%f54, [%rd37];
	fma.rn.f32 	%f55, %f53, %f54, %f67;
	cvt.u64.u32 	%rd38, %r3;
	cvt.u64.u32 	%rd39, %r39;
	add.s64 	%rd40, %rd39, %rd38;
	shl.b64 	%rd41, %rd40, 2;
	add.s64 	%rd42, %rd2, %rd41;
	ld.global.f32 	%f56, [%rd42+4];
	mul.wide.s32 	%rd43, %r18, 4;
	add.s64 	%rd44, %rd37, %rd43;
	ld.global.f32 	%f57, [%rd44];
	fma.rn.f32 	%f67, %f56, %f57, %f55;
	add.s32 	%r39, %r39, 2;
$L__BB0_11:
	and.b32  	%r32, %r19, 1;
	setp.eq.b32 	%p11, %r32, 1;
	not.pred 	%p12, %p11;
	@%p12 bra 	$L__BB0_13;
	add.s32 	%r33, %r39, %r3;
	mul.wide.u32 	%rd45, %r33, 4;
	add.s64 	%rd46, %rd2, %rd45;
	ld.global.f32 	%f58, [%rd46];
	mad.lo.s32 	%r34, %r39, %r18, %r2;
	mul.wide.s32 	%rd47, %r34, 4;
	add.s64 	%rd48, %rd1, %rd47;
	ld.global.f32 	%f59, [%rd48];
	fma.rn.f32 	%f67, %f58, %f59, %f67;
$L__BB0_13:
	mad.lo.s32 	%r35, %r18, %r1, %r2;
	cvta.to.global.u64 	%rd49, %rd6;
	mul.wide.s32 	%rd50, %r35, 4;
	add.s64 	%rd51, %rd49, %rd50;
	st.global.f32 	[%rd51], %f67;
$L__BB0_14:
	ret;

}
	// .globl	_Z16layernorm_kernelPKfPfif
.visible .entry _Z16layernorm_kernelPKfPfif(
	.param .u64 .ptr .align 1 _Z16layernorm_kernelPKfPfif_param_0,
	.param .u64 .ptr .align 1 _Z16layernorm_kernelPKfPfif_param_1,
	.param .u32 _Z16layernorm_kernelPKfPfif_param_2,
	.param .f32 _Z16layernorm_kernelPKfPfif_param_3
)
{
	.reg .pred 	%p<28>;
	.reg .b32 	%r<78>;
	.reg .b32 	%f<287>;
	.reg .b64 	%rd<92>;

	ld.param.u64 	%rd27, [_Z16layernorm_kernelPKfPfif_param_0];
	ld.param.u64 	%rd28, [_Z16layernorm_kernelPKfPfif_param_1];
	ld.param.u32 	%r50, [_Z16layernorm_kernelPKfPfif_param_2];
	ld.param.f32 	%f30, [_Z16layernorm_kernelPKfPfif_param_3];
	cvta.to.global.u64 	%rd1, %rd28;
	cvta.to.global.u64 	%rd2, %rd27;
	mov.u32 	%r1, %ctaid.x;
	setp.lt.s32 	%p1, %r50, 1;
	mov.f32 	%f277, 0f00000000;
	@%p1 bra 	$L__BB1_13;
	mul.lo.s32 	%r2, %r50, %r1;
	and.b32  	%r3, %r50, 15;
	setp.lt.u32 	%p2, %r50, 16;
	mov.f32 	%f277, 0f00000000;
	mov.b32 	%r65, 0;
	@%p2 bra 	$L__BB1_4;
	and.b32  	%r65, %r50, 2147483632;
	neg.s32 	%r63, %r65;
	mul.wide.u32 	%rd29, %r2, 4;
	add.s64 	%rd30, %rd29, %rd2;
	add.s64 	%rd84, %rd30, 32;
	mov.f32 	%f277, 0f00000000;
$L__BB1_3:
	.pragma "nounroll";
	ld.global.f32 	%f35, [%rd84+-32];
	add.f32 	%f36, %f277, %f35;
	ld.global.f32 	%f37, [%rd84+-28];
	add.f32 	%f38, %f36, %f37;
	ld.global.f32 	%f39, [%rd84+-24];
	add.f32 	%f40, %f38, %f39;
	ld.global.f32 	%f41, [%rd84+-20];
	add.f32 	%f42, %f40, %f41;
	ld.global.f32 	%f43, [%rd84+-16];
	add.f32 	%f44, %f42, %f43;
	ld.global.f32 	%f45, [%rd84+-12];
	add.f32 	%f46, %f44, %f45;
	ld.global.f32 	%f47, [%rd84+-8];
	add.f32 	%f48, %f46, %f47;
	ld.global.f32 	%f49, [%rd84+-4];
	add.f32 	%f50, %f48, %f49;
	ld.global.f32 	%f51, [%rd84];
	add.f32 	%f52, %f50, %f51;
	ld.global.f32 	%f53, [%rd84+4];
	add.f32 	%f54, %f52, %f53;
	ld.global.f32 	%f55, [%rd84+8];
	add.f32 	%f56, %f54, %f55;
	ld.global.f32 	%f57, [%rd84+12];
	add.f32 	%f58, %f56, %f57;
	ld.global.f32 	%f59, [%rd84+16];
	add.f32 	%f60, %f58, %f59;
	ld.global.f32 	%f61, [%rd84+20];
	add.f32 	%f62, %f60, %f61;
	ld.global.f32 	%f63, [%rd84+24];
	add.f32 	%f64, %f62, %f63;
	ld.global.f32 	%f65, [%rd84+28];
	add.f32 	%f277, %f64, %f65;
	add.s32 	%r63, %r63, 16;
	add.s64 	%rd84, %rd84, 64;
	setp.ne.s32 	%p3, %r63, 0;
	@%p3 bra 	$L__BB1_3;
$L__BB1_4:
	setp.eq.s32 	%p4, %r3, 0;
	@%p4 bra 	$L__BB1_13;
	and.b32  	%r9, %r50, 7;
	setp.lt.u32 	%p5, %r3, 8;
	@%p5 bra 	$L__BB1_7;
	add.s32 	%r52, %r65, %r2;
	mul.wide.u32 	%rd31, %r52, 4;
	add.s64 	%rd32, %rd2, %rd31;
	ld.global.f32 	%f67, [%rd32];
	add.f32 	%f68, %f277, %f67;
	cvt.u64.u32 	%rd33, %r2;
	cvt.u64.u32 	%rd34, %r65;
	add.s64 	%rd35, %rd34, %rd33;
	shl.b64 	%rd36, %rd35, 2;
	add.s64 	%rd37, %rd2, %rd36;
	ld.global.f32 	%f69, [%rd37+4];
	add.f32 	%f70, %f68, %f69;
	ld.global.f32 	%f71, [%rd37+8];
	add.f32 	%f72, %f70, %f71;
	ld.global.f32 	%f73, [%rd37+12];
	add.f32 	%f74, %f72, %f73;
	ld.global.f32 	%f75, [%rd37+16];
	add.f32 	%f76, %f74, %f75;
	ld.global.f32 	%f77, [%rd37+20];
	add.f32 	%f78, %f76, %f77;
	ld.global.f32 	%f79, [%rd37+24];
	add.f32 	%f80, %f78, %f79;
	ld.global.f32 	%f81, [%rd37+28];
	add.f32 	%f277, %f80, %f81;
	add.s32 	%r65, %r65, 8;
$L__BB1_7:
	setp.eq.s32 	%p6, %r9, 0;
	@%p6 bra 	$L__BB1_13;
	and.b32  	%r12, %r50, 3;
	setp.lt.u32 	%p7, %r9, 4;
	@%p7 bra 	$L__BB1_10;
	add.s32 	%r53, %r65, %r2;
	mul.wide.u32 	%rd38, %r53, 4;
	add.s64 	%rd39, %rd2, %rd38;
	ld.global.f32 	%f83, [%rd39];
	add.f32 	%f84, %f277, %f83;
	cvt.u64.u32 	%rd40, %r2;
	cvt.u64.u32 	%rd41, %r65;
	add.s64 	%rd42, %rd41, %rd40;
	shl.b64 	%rd43, %rd42, 2;
	add.s64 	%rd44, %rd2, %rd43;
	ld.global.f32 	%f85, [%rd44+4];
	add.f32 	%f86, %f84, %f85;
	ld.global.f32 	%f87, [%rd44+8];
	add.f32 	%f88, %f86, %f87;
	ld.global.f32 	%f89, [%rd44+12];
	add.f32 	%f277, %f88, %f89;
	add.s32 	%r65, %r65, 4;
$L__BB1_10:
	setp.eq.s32 	%p8, %r12, 0;
	@%p8 bra 	$L__BB1_13;
	add.s32 	%r54, %r65, %r2;
	mul.wide.u32 	%rd45, %r54, 4;
	add.s64 	%rd85, %rd2, %rd45;
	neg.s32 	%r67, %r12;
$L__BB1_12:
	.pragma "nounroll";
	ld.global.f32 	%f90, [%rd85];
	add.f32 	%f277, %f277, %f90;
	add.s64 	%rd85, %rd85, 4;
	add.s32 	%r67, %r67, 1;
	setp.ne.s32 	%p9, %r67, 0;
	@%p9 bra 	$L__BB1_12;
$L__BB1_13:
	setp.lt.s32 	%p10, %r50, 1;
	cvt.rn.f32.s32 	%f14, %r50;
	div.rn.f32 	%f15, %f277, %f14;
	mov.f32 	%f286, 0f00000000;
	@%p10 bra 	$L__BB1_26;
	mul.lo.s32 	%r18, %r50, %r1;
	and.b32  	%r19, %r50, 15;
	setp.lt.u32 	%p11, %r50, 16;
	mov.f32 	%f286, 0f00000000;
	mov.b32 	%r70, 0;
	@%p11 bra 	$L__BB1_17;
	and.b32  	%r70, %r50, 2147483632;
	neg.s32 	%r68, %r70;
	mul.wide.u32 	%rd46, %r18, 4;
	add.s64 	%rd47, %rd46, %rd2;
	add.s64 	%rd86, %rd47, 32;
	mov.f32 	%f286, 0f00000000;
$L__BB1_16:
	.pragma "nounroll";
	ld.global.f32 	%f95, [%rd86+-32];
	sub.f32 	%f96, %f95, %f15;
	fma.rn.f32 	%f97, %f96, %f96, %f286;
	ld.global.f32 	%f98, [%rd86+-28];
	sub.f32 	%f99, %f98, %f15;
	fma.rn.f32 	%f100, %f99, %f99, %f97;
	ld.global.f32 	%f101, [%rd86+-24];
	sub.f32 	%f102, %f101, %f15;
	fma.rn.f32 	%f103, %f102, %f102, %f100;
	ld.global.f32 	%f104, [%rd86+-20];
	sub.f32 	%f105, %f104, %f15;
	fma.rn.f32 	%f106, %f105, %f105, %f103;
	ld.global.f32 	%f107, [%rd86+-16];
	sub.f32 	%f108, %f107, %f15;
	fma.rn.f32 	%f109, %f108, %f108, %f106;
	ld.global.f32 	%f110, [%rd86+-12];
	sub.f32 	%f111, %f110, %f15;
	fma.rn.f32 	%f112, %f111, %f111, %f109;
	ld.global.f32 	%f113, [%rd86+-8];
	sub.f32 	%f114, %f113, %f15;
	fma.rn.f32 	%f115, %f114, %f114, %f112;
	ld.global.f32 	%f116, [%rd86+-4];
	sub.f32 	%f117, %f116, %f15;
	fma.rn.f32 	%f118, %f117, %f117, %f115;
	ld.global.f32 	%f119, [%rd86];
	sub.f32 	%f120, %f119, %f15;
	fma.rn.f32 	%f121, %f120, %f120, %f118;
	ld.global.f32 	%f122, [%rd86+4];
	sub.f32 	%f123, %f122, %f15;
	fma.rn.f32 	%f124, %f123, %f123, %f121;
	ld.global.f32 	%f125, [%rd86+8];
	sub.f32 	%f126, %f125, %f15;
	fma.rn.f32 	%f127, %f126, %f126, %f124;
	ld.global.f32 	%f128, [%rd86+12];
	sub.f32 	%f129, %f128, %f15;
	fma.rn.f32 	%f130, %f129, %f129, %f127;
	ld.global.f32 	%f131, [%rd86+16];
	sub.f32 	%f132, %f131, %f15;
	fma.rn.f32 	%f133, %f132, %f132, %f130;
	ld.global.f32 	%f134, [%rd86+20];
	sub.f32 	%f135, %f134, %f15;
	fma.rn.f32 	%f136, %f135, %f135, %f133;
	ld.global.f32 	%f137, [%rd86+24];
	sub.f32 	%f138, %f137, %f15;
	fma.rn.f32 	%f139, %f138, %f138, %f136;
	ld.global.f32 	%f140, [%rd86+28];
	sub.f32 	%f141, %f140, %f15;
	fma.rn.f32 	%f286, %f141, %f141, %f139;
	add.s32 	%r68, %r68, 16;
	add.s64 	%rd86, %rd86, 64;
	setp.ne.s32 	%p12, %r68, 0;
	@%p12 bra 	$L__BB1_16;
$L__BB1_17:
	setp.eq.s32 	%p13, %r19, 0;
	@%p13 bra 	$L__BB1_26;
	and.b32  	%r25, %r50, 7;
	setp.lt.u32 	%p14, %r19, 8;
	@%p14 bra 	$L__BB1_20;
	add.s32 	%r56, %r70, %r18;
	mul.wide.u32 	%rd48, %r56, 4;
	add.s64 	%rd49, %rd2, %rd48;
	ld.global.f32 	%f143, [%rd49];
	sub.f32 	%f144, %f143, %f15;
	fma.rn.f32 	%f145, %f144, %f144, %f286;
	cvt.u64.u32 	%rd50, %r18;
	cvt.u64.u32 	%rd51, %r70;
	add.s64 	%rd52, %rd51, %rd50;
	shl.b64 	%rd53, %rd52, 2;
	add.s64 	%rd54, %rd2, %rd53;
	ld.global.f32 	%f146, [%rd54+4];
	sub.f32 	%f147, %f146, %f15;
	fma.rn.f32 	%f148, %f147, %f147, %f145;
	ld.global.f32 	%f149, [%rd54+8];
	sub.f32 	%f150, %f149, %f15;
	fma.rn.f32 	%f151, %f150, %f150, %f148;
	ld.global.f32 	%f152, [%rd54+12];
	sub.f32 	%f153, %f152, %f15;
	fma.rn.f32 	%f154, %f153, %f153, %f151;
	ld.global.f32 	%f155, [%rd54+16];
	sub.f32 	%f156, %f155, %f15;
	fma.rn.f32 	%f157, %f156, %f156, %f154;
	ld.global.f32 	%f158, [%rd54+20];
	sub.f32 	%f159, %f158, %f15;
	fma.rn.f32 	%f160, %f159, %f159, %f157;
	ld.global.f32 	%f161, [%rd54+24];
	sub.f32 	%f162, %f161, %f15;
	fma.rn.f32 	%f163, %f162, %f162, %f160;
	ld.global.f32 	%f164, [%rd54+28];
	sub.f32 	%f165, %f164, %f15;
	fma.rn.f32 	%f286, %f165, %f165, %f163;
	add.s32 	%r70, %r70, 8;
$L__BB1_20:
	setp.eq.s32 	%p15, %r25, 0;
	@%p15 bra 	$L__BB1_26;
	and.b32  	%r28, %r50, 3;
	setp.lt.u32 	%p16, %r25, 4;
	@%p16 bra 	$L__BB1_23;
	add.s32 	%r57, %r70, %r18;
	mul.wide.u32 	%rd55, %r57, 4;
	add.s64 	%rd56, %rd2, %rd55;
	ld.global.f32 	%f167, [%rd56];
	sub.f32 	%f168, %f167, %f15;
	fma.rn.f32 	%f169, %f168, %f168, %f286;
	cvt.u64.u32 	%rd57, %r18;
	cvt.u64.u32 	%rd58, %r70;
	add.s64 	%rd59, %rd58, %rd57;
	shl.b64 	%rd60, %rd59, 2;
	add.s64 	%rd61, %rd2, %rd60;
	ld.global.f32 	%f170, [%rd61+4];
	sub.f32 	%f171, %f170, %f15;
	fma.rn.f32 	%f172, %f171, %f171, %f169;
	ld.global.f32 	%f173, [%rd61+8];
	sub.f32 	%f174, %f173, %f15;
	fma.rn.f32 	%f175, %f174, %f174, %f172;
	ld.global.f32 	%f176, [%rd61+12];
	sub.f32 	%f177, %f176, %f15;
	fma.rn.f32 	%f286, %f177, %f177, %f175;
	add.s32 	%r70, %r70, 4;
$L__BB1_23:
	setp.eq.s32 	%p17, %r28, 0;
	@%p17 bra 	$L__BB1_26;
	add.s32 	%r58, %r70, %r18;
	mul.wide.u32 	%rd62, %r58, 4;
	add.s64 	%rd87, %rd2, %rd62;
	neg.s32 	%r72, %r28;
$L__BB1_25:
	.pragma "nounroll";
	ld.global.f32 	%f178, [%rd87];
	sub.f32 	%f179, %f178, %f15;
	fma.rn.f32 	%f286, %f179, %f179, %f286;
	add.s64 	%rd87, %rd87, 4;
	add.s32 	%r72, %r72, 1;
	setp.ne.s32 	%p18, %r72, 0;
	@%p18 bra 	$L__BB1_25;
$L__BB1_26:
	setp.lt.s32 	%p19, %r50, 1;
	div.rn.f32 	%f180, %f286, %f14;
	add.f32 	%f181, %f30, %f180;
	rsqrt.approx.f32 	%f29, %f181;
	@%p19 bra 	$L__BB1_39;
	mul.lo.s32 	%r34, %r50, %r1;
	and.b32  	%r35, %r50, 15;
	setp.lt.u32 	%p20, %r50, 16;
	mov.b32 	%r75, 0;
	@%p20 bra 	$L__BB1_30;
	and.b32  	%r75, %r50, 2147483632;
	neg.s32 	%r73, %r75;
	mul.wide.u32 	%rd63, %r34, 4;
	add.s64 	%rd64, %rd63, 32;
	add.s64 	%rd89, %rd1, %rd64;
	add.s64 	%rd88, %rd2, %rd64;
$L__BB1_29:
	.pragma "nounroll";
	ld.global.f32 	%f182, [%rd88+-32];
	sub.f32 	%f183, %f182, %f15;
	mul.f32 	%f184, %f29, %f183;
	st.global.f32 	[%rd89+-32], %f184;
	ld.global.f32 	%f185, [%rd88+-28];
	sub.f32 	%f186, %f185, %f15;
	mul.f32 	%f187, %f29, %f186;
	st.global.f32 	[%rd89+-28], %f187;
	ld.global.f32 	%f188, [%rd88+-24];
	sub.f32 	%f189, %f188, %f15;
	mul.f32 	%f190, %f29, %f189;
	st.global.f32 	[%rd89+-24], %f190;
	ld.global.f32 	%f191, [%rd88+-20];
	sub.f32 	%f192, %f191, %f15;
	mul.f32 	%f193, %f29, %f192;
	st.global.f32 	[%rd89+-20], %f193;
	ld.global.f32 	%f194, [%rd88+-16];
	sub.f32 	%f195, %f194, %f15;
	mul.f32 	%f196, %f29, %f195;
	st.global.f32 	[%rd89+-16], %f196;
	ld.global.f32 	%f197, [%rd88+-12];
	sub.f32 	%f198, %f197, %f15;
	mul.f32 	%f199, %f29, %f198;
	st.global.f32 	[%rd89+-12], %f199;
	ld.global.f32 	%f200, [%rd88+-8];
	sub.f32 	%f201, %f200, %f15;
	mul.f32 	%f202, %f29, %f201;
	st.global.f32 	[%rd89+-8], %f202;
	ld.global.f32 	%f203, [%rd88+-4];
	sub.f32 	%f204, %f203, %f15;
	mul.f32 	%f205, %f29, %f204;
	st.global.f32 	[%rd89+-4], %f205;
	ld.global.f32 	%f206, [%rd88];
	sub.f32 	%f207, %f206, %f15;
	mul.f32 	%f208, %f29, %f207;
	st.global.f32 	[%rd89], %f208;
	ld.global.f32 	%f209, [%rd88+4];
	sub.f32 	%f210, %f209, %f15;
	mul.f32 	%f211, %f29, %f210;
	st.global.f32 	[%rd89+4], %f211;
	ld.global.f32 	%f212, [%rd88+8];
	sub.f32 	%f213, %f212, %f15;
	mul.f32 	%f214, %f29, %f213;
	st.global.f32 	[%rd89+8], %f214;
	ld.global.f32 	%f215, [%rd88+12];
	sub.f32 	%f216, %f215, %f15;
	mul.f32 	%f217, %f29, %f216;
	st.global.f32 	[%rd89+12], %f217;
	ld.global.f32 	%f218, [%rd88+16];
	sub.f32 	%f219, %f218, %f15;
	mul.f32 	%f220, %f29, %f219;
	st.global.f32 	[%rd89+16], %f220;
	ld.global.f32 	%f221, [%rd88+20];
	sub.f32 	%f222, %f221, %f15;
	mul.f32 	%f223, %f29, %f222;
	st.global.f32 	[%rd89+20], %f223;
	ld.global.f32 	%f224, [%rd88+24];
	sub.f32 	%f225, %f224, %f15;
	mul.f32 	%f226, %f29, %f225;
	st.global.f32 	[%rd89+24], %f226;
	ld.global.f32 	%f227, [%rd88+28];
	sub.f32 	%f228, %f227, %f15;
	mul.f32 	%f229, %f29, %f228;
	st.global.f32 	[%rd89+28], %f229;
	add.s32 	%r73, %r73, 16;
	add.s64 	%rd89, %rd89, 64;
	add.s64 	%rd88, %rd88, 64;
	setp.ne.s32 	%p21, %r73, 0;
	@%p21 bra 	$L__BB1_29;
$L__BB1_30:
	setp.eq.s32 	%p22, %r35, 0;
	@%p22 bra 	$L__BB1_39;
	and.b32  	%r41, %r50, 7;
	setp.lt.u32 	%p23, %r35, 8;
	@%p23 bra 	$L__BB1_33;
	add.s32 	%r60, %r75, %r34;
	mul.wide.u32 	%rd65, %r60, 4;
	add.s64 	%rd66, %rd2, %rd65;
	ld.global.f32 	%f230, [%rd66];
	sub.f32 	%f231, %f230, %f15;
	mul.f32 	%f232, %f29, %f231;
	add.s64 	%rd67, %rd1, %rd65;
	st.global.f32 	[%rd67], %f232;
	cvt.u64.u32 	%rd68, %r34;
	cvt.u64.u32 	%rd69, %r75;
	add.s64 	%rd70, %rd69, %rd68;
	shl.b64 	%rd71, %rd70, 2;
	add.s64 	%rd72, %rd2, %rd71;
	ld.global.f32 	%f233, [%rd72+4];
	sub.f32 	%f234, %f233, %f15;
	mul.f32 	%f235, %f29, %f234;
	add.s64 	%rd73, %rd1, %rd71;
	st.global.f32 	[%rd73+4], %f235;
	ld.global.f32 	%f236, [%rd72+8];
	sub.f32 	%f237, %f236, %f15;
	mul.f32 	%f238, %f29, %f237;
	st.global.f32 	[%rd73+8], %f238;
	ld.global.f32 	%f239, [%rd72+12];
	sub.f32 	%f240, %f239, %f15;
	mul.f32 	%f241, %f29, %f240;
	st.global.f32 	[%rd73+12], %f241;
	ld.global.f32 	%f242, [%rd72+16];
	sub.f32 	%f243, %f242, %f15;
	mul.f32 	%f244, %f29, %f243;
	st.global.f32 	[%rd73+16], %f244;
	ld.global.f32 	%f245, [%rd72+20];
	sub.f32 	%f246, %f245, %f15;
	mul.f32 	%f247, %f29, %f246;
	st.global.f32 	[%rd73+20], %f247;
	ld.global.f32 	%f248, [%rd72+24];
	sub.f32 	%f249, %f248, %f15;
	mul.f32 	%f250, %f29, %f249;
	st.global.f32 	[%rd73+24], %f250;
	ld.global.f32 	%f251, [%rd72+28];
	sub.f32 	%f252, %f251, %f15;
	mul.f32 	%f253, %f29, %f252;
	st.global.f32 	[%rd73+28], %f253;
	add.s32 	%r75, %r75, 8;
$L__BB1_33:
	setp.eq.s32 	%p24, %r41, 0;
	@%p24 bra 	$L__BB1_39;
	and.b32  	%r44, %r50, 3;
	setp.lt.u32 	%p25, %r41, 4;
	@%p25 bra 	$L__BB1_36;
	add.s32 	%r61, %r75, %r34;
	mul.wide.u32 	%rd74, %r61, 4;
	add.s64 	%rd75, %rd2, %rd74;
	ld.global.f32 	%f254, [%rd75];
	sub.f32 	%f255, %f254, %f15;
	mul.f32 	%f256, %f29, %f255;
	add.s64 	%rd76, %rd1, %rd74;
	st.global.f32 	[%rd76], %f256;
	cvt.u64.u32 	%rd77, %r34;
	cvt.u64.u32 	%rd78, %r75;
	add.s64 	%rd79, %rd78, %rd77;
	shl.b64 	%rd80, %rd79, 2;
	add.s64 	%rd81, %rd2, %rd80;
	ld.global.f32 	%f257, [%rd81+4];
	sub.f32 	%f258, %f257, %f15;
	mul.f32 	%f259, %f29, %f258;
	add.s64 	%rd82, %rd1, %rd80;
	st.global.f32 	[%rd82+4], %f259;
	ld.global.f32 	%f260, [%rd81+8];
	sub.f32 	%f261, %f260, %f15;
	mul.f32 	%f262, %f29, %f261;
	st.global.f32 	[%rd82+8], %f262;
	ld.global.f32 	%f263, [%rd81+12];
	sub.f32 	%f264, %f263, %f15;
	mul.f32 	%f265, %f29, %f264;
	st.global.f32 	[%rd82+12], %f265;
	add.s32 	%r75, %r75, 4;
$L__BB1_36:
	setp.eq.s32 	%p26, %r44, 0;
	@%p26 bra 	$L__BB1_39;
	add.s32 	%r62, %r75, %r34;
	mul.wide.u32 	%rd83, %r62, 4;
	add.s64 	%rd91, %rd1, %rd83;
	add.s64 	%rd90, %rd2, %rd83;
	neg.s32 	%r77, %r44;
$L__BB1_38:
	.pragma "nounroll";
	ld.global.f32 	%f266, [%rd90];
	sub.f32 	%f267, %f266, %f15;
	mul.f32 	%f268, %f29, %f267;
	st.global.f32 	[%rd91], %f268;
	add.s64 	%rd91, %rd91, 4;
	add.s64 	%rd90, %rd90, 4;
	add.s32 	%r77, %r77, 1;
	setp.ne.s32 	%p27, %r77, 0;
	@%p27 bra 	$L__BB1_38;
$L__BB1_39:
	ret;

}
	// .globl	_Z16attention_kernelPKfS0_S0_Pfii
.visible .entry _Z16attention_kernelPKfS0_S0_Pfii(
	.param .u64 .ptr .align 1 _Z16attention_kernelPKfS0_S0_Pfii_param_0,
	.param .u64 .ptr .align 1 _Z16attention_kernelPKfS0_S0_Pfii_param_1,
	.param .u64 .ptr .align 1 _Z16attention_kernelPKfS0_S0_Pfii_param_2,
	.param .u64 .ptr .align 1 _Z16attention_kernelPKfS0_S0_Pfii_param_3,
	.param .u32 _Z16attention_kernelPKfS0_S0_Pfii_param_4,
	.param .u32 _Z16attention_kernelPKfS0_S0_Pfii_param_5
)
{
	.reg .pred 	%p<70>;
	.reg .b32 	%r<170>;
	.reg .b32 	%f<397>;
	.reg .b64 	%rd<66>;

	ld.param.u64 	%rd7, [_Z16attention_kernelPKfS0_S0_Pfii_param_0];
	ld.param.u64 	%rd8, [_Z16attention_kernelPKfS0_S0_Pfii_param_1];
	ld.param.u64 	%rd9, [_Z16attention_kernelPKfS0_S0_Pfii_param_2];
	ld.param.u64 	%rd10, [_Z16attention_kernelPKfS0_S0_Pfii_param_3];
	ld.param.u32 	%r68, [_Z16attention_kernelPKfS0_S0_Pfii_param_4];
	ld.param.u32 	%r69, [_Z16attention_kernelPKfS0_S0_Pfii_param_5];
	cvta.to.global.u64 	%rd1, %rd8;
	cvta.to.global.u64 	%rd2, %rd7;
	cvta.to.global.u64 	%rd3, %rd9;
	cvta.to.global.u64 	%rd4, %rd10;
	mov.u32 	%r1, %ctaid.x;
	mov.u32 	%r169, %tid.x;
	setp.ge.s32 	%p1, %r169, %r68;
	@%p1 bra 	$L__BB2_19;
	setp.lt.s32 	%p2, %r69, 1;
	mul.lo.s32 	%r3, %r69, %r1;
	cvt.rn.f32.s32 	%f51, %r69;
	sqrt.rn.f32 	%f1, %f51;
	mov.u32 	%r4, %ntid.x;
	@%p2 bra 	$L__BB2_17;
	add.s32 	%r5, %r69, -1;
	and.b32  	%r6, %r69, 15;
	and.b32  	%r7, %r69, 7;
	and.b32  	%r8, %r69, 2147483632;
	and.b32  	%r9, %r69, 3;
	cvt.u64.u32 	%rd36, %r3;
	mov.u32 	%r147, %r169;
$L__BB2_3:
	setp.lt.u32 	%p4, %r5, 15;
	mul.lo.s32 	%r11, %r147, %r69;
	mov.f32 	%f373, 0f00000000;
	mov.b32 	%r150, 0;
	@%p4 bra 	$L__BB2_6;
	mov.f32 	%f373, 0f00000000;
	mov.b32 	%r148, 0;
$L__BB2_5:
	.pragma "nounroll";
	add.s32 	%r75, %r148, %r3;
	mul.wide.u32 	%rd11, %r75, 4;
	add.s64 	%rd12, %rd2, %rd11;
	ld.global.f32 	%f56, [%rd12];
	add.s32 	%r76, %r148, %r11;
	mul.wide.s32 	%rd13, %r76, 4;
	add.s64 	%rd14, %rd1, %rd13;
	ld.global.f32 	%f57, [%rd14];
	fma.rn.f32 	%f58, %f56, %f57, %f373;
	ld.global.f32 	%f59, [%rd12+4];
	ld.global.f32 	%f60, [%rd14+4];
	fma.rn.f32 	%f61, %f59, %f60, %f58;
	ld.global.f32 	%f62, [%rd12+8];
	ld.global.f32 	%f63, [%rd14+8];
	fma.rn.f32 	%f64, %f62, %f63, %f61;
	ld.global.f32 	%f65, [%rd12+12];
	ld.global.f32 	%f66, [%rd14+12];
	fma.rn.f32 	%f67, %f65, %f66, %f64;
	ld.global.f32 	%f68, [%rd12+16];
	ld.global.f32 	%f69, [%rd14+16];
	fma.rn.f32 	%f70, %f68, %f69, %f67;
	ld.global.f32 	%f71, [%rd12+20];
	ld.global.f32 	%f72, [%rd14+20];
	fma.rn.f32 	%f73, %f71, %f72, %f70;
	ld.global.f32 	%f74, [%rd12+24];
	ld.global.f32 	%f75, [%rd14+24];
	fma.rn.f32 	%f76, %f74, %f75, %f73;
	ld.global.f32 	%f77, [%rd12+28];
	ld.global.f32 	%f78, [%rd14+28];
	fma.rn.f32 	%f79, %f77, %f78, %f76;
	ld.global.f32 	%f80, [%rd12+32];
	ld.global.f32 	%f81, [%rd14+32];
	fma.rn.f32 	%f82, %f80, %f81, %f79;
	ld.global.f32 	%f83, [%rd12+36];
	ld.global.f32 	%f84, [%rd14+36];
	fma.rn.f32 	%f85, %f83, %f84, %f82;
	ld.global.f32 	%f86, [%rd12+40];
	ld.global.f32 	%f87, [%rd14+40];
	fma.rn.f32 	%f88, %f86, %f87, %f85;
	ld.global.f32 	%f89, [%rd12+44];
	ld.global.f32 	%f90, [%rd14+44];
	fma.rn.f32 	%f91, %f89, %f90, %f88;
	ld.global.f32 	%f92, [%rd12+48];
	ld.global.f32 	%f93, [%rd14+48];
	fma.rn.f32 	%f94, %f92, %f93, %f91;
	ld.global.f32 	%f95, [%rd12+52];
	ld.global.f32 	%f96, [%rd14+52];
	fma.rn.f32 	%f97, %f95, %f96, %f94;
	ld.global.f32 	%f98, [%rd12+56];
	ld.global.f32 	%f99, [%rd14+56];
	fma.rn.f32 	%f100, %f98, %f99, %f97;
	ld.global.f32 	%f101, [%rd12+60];
	ld.global.f32 	%f102, [%rd14+60];
	fma.rn.f32 	%f373, %f101, %f102, %f100;
	add.s32 	%r148, %r148, 16;
	setp.ne.s32 	%p5, %r148, %r8;
	mov.u32 	%r150, %r8;
	@%p5 bra 	$L__BB2_5;
$L__BB2_6:
	setp.eq.s32 	%p6, %r6, 0;
	@%p6 bra 	$L__BB2_16;
	add.s32 	%r77, %r6, -1;
	setp.lt.u32 	%p7, %r77, 7;
	@%p7 bra 	$L__BB2_9;
	add.s32 	%r78, %r150, %r3;
	mul.wide.u32 	%rd15, %r78, 4;
	add.s64 	%rd16, %rd2, %rd15;
	ld.global.f32 	%f104, [%rd16];
	add.s32 	%r79, %r150, %r11;
	mul.wide.s32 	%rd17, %r79, 4;
	add.s64 	%rd18, %rd1, %rd17;
	ld.global.f32 	%f105, [%rd18];
	fma.rn.f32 	%f106, %f104, %f105, %f373;
	cvt.u64.u32 	%rd20, %r150;
	add.s64 	%rd21, %rd20, %rd36;
	shl.b64 	%rd22, %rd21, 2;
	add.s64 	%rd23, %rd2, %rd22;
	ld.global.f32 	%f107, [%rd23+4];
	ld.global.f32 	%f108, [%rd18+4];
	fma.rn.f32 	%f109, %f107, %f108, %f106;
	ld.global.f32 	%f110, [%rd23+8];
	ld.global.f32 	%f111, [%rd18+8];
	fma.rn.f32 	%f112, %f110, %f111, %f109;
	ld.global.f32 	%f113, [%rd23+12];
	ld.global.f32 	%f114, [%rd18+12];
	fma.rn.f32 	%f115, %f113, %f114, %f112;
	ld.global.f32 	%f116, [%rd23+16];
	ld.global.f32 	%f117, [%rd18+16];
	fma.rn.f32 	%f118, %f116, %f117, %f115;
	ld.global.f32 	%f119, [%rd23+20];
	ld.global.f32 	%f120, [%rd18+20];
	fma.rn.f32 	%f121, %f119, %f120, %f118;
	ld.global.f32 	%f122, [%rd23+24];
	ld.global.f32 	%f123, [%rd18+24];
	fma.rn.f32 	%f124, %f122, %f123, %f121;
	ld.global.f32 	%f125, [%rd23+28];
	ld.global.f32 	%f126, [%rd18+28];
	fma.rn.f32 	%f373, %f125, %f126, %f124;
	add.s32 	%r150, %r150, 8;
$L__BB2_9:
	setp.eq.s32 	%p8, %r7, 0;
	@%p8 bra 	$L__BB2_16;
	add.s32 	%r80, %r7, -1;
	setp.lt.u32 	%p9, %r80, 3;
	@%p9 bra 	$L__BB2_12;
	add.s32 	%r81, %r150, %r3;
	mul.wide.u32 	%rd24, %r81, 4;
	add.s64 	%rd25, %rd2, %rd24;
	ld.global.f32 	%f128, [%rd25];
	add.s32 	%r82, %r150, %r11;
	mul.wide.s32 	%rd26, %r82, 4;
	add.s64 	%rd27, %rd1, %rd26;
	ld.global.f32 	%f129, [%rd27];
	fma.rn.f32 	%f130, %f128, %f129, %f373;
	cvt.u64.u32 	%rd29, %r150;
	add.s64 	%rd30, %rd29, %rd36;
	shl.b64 	%rd31, %rd30, 2;
	add.s64 	%rd32, %rd2, %rd31;
	ld.global.f32 	%f131, [%rd32+4];
	ld.global.f32 	%f132, [%rd27+4];
	fma.rn.f32 	%f133, %f131, %f132, %f130;
	ld.global.f32 	%f134, [%rd32+8];
	ld.global.f32 	%f135, [%rd27+8];
	fma.rn.f32 	%f136, %f134, %f135, %f133;
	ld.global.f32 	%f137, [%rd32+12];
	ld.global.f32 	%f138, [%rd27+12];
	fma.rn.f32 	%f373, %f137, %f138, %f136;
	add.s32 	%r150, %r150, 4;
$L__BB2_12:
	setp.eq.s32 	%p10, %r9, 0;
	@%p10 bra 	$L__BB2_16;
	setp.eq.s32 	%p11, %r9, 1;
	add.s32 	%r83, %r150, %r3;
	mul.wide.u32 	%rd33, %r83, 4;
	add.s64 	%rd34, %rd2, %rd33;
	ld.global.f32 	%f139, [%rd34];
	add.s32 	%r84, %r150, %r11;
	mul.wide.s32 	%rd35, %r84, 4;
	add.s64 	%rd5, %rd1, %rd35;
	ld.global.f32 	%f140, [%rd5];
	fma.rn.f32 	%f373, %f139, %f140, %f373;
	@%p11 bra 	$L__BB2_16;
	setp.eq.s32 	%p12, %r9, 2;
	cvt.u64.u32 	%rd37, %r150;
	add.s64 	%rd38, %rd37, %rd36;
	shl.b64 	%rd39, %rd38, 2;
	add.s64 	%rd6, %rd2, %rd39;
	ld.global.f32 	%f141, [%rd6+4];
	ld.global.f32 	%f142, [%rd5+4];
	fma.rn.f32 	%f373, %f141, %f142, %f373;
	@%p12 bra 	$L__BB2_16;
	ld.global.f32 	%f143, [%rd6+8];
	ld.global.f32 	%f144, [%rd5+8];
	fma.rn.f32 	%f373, %f143, %f144, %f373;
$L__BB2_16:
	div.rn.f32 	%f145, %f373, %f1;
	shl.b32 	%r85, %r147, 2;
	mov.u32 	%r86, shared;
	add.s32 	%r87, %r86, %r85;
	st.shared.f32 	[%r87], %f145;
	add.s32 	%r147, %r147, %r4;
	setp.lt.s32 	%p13, %r147, %r68;
	@%p13 bra 	$L__BB2_3;
	bra.uni 	$L__BB2_19;
$L__BB2_17:
	mov.f32 	%f52, 0f00000000;
	div.rn.f32 	%f16, %f52, %f1;
	mov.u32 	%r71, shared;
	mov.u32 	%r152, %r169;
$L__BB2_18:
	shl.b32 	%r70, %r152, 2;
	add.s32 	%r72, %r71, %r70;
	st.shared.f32 	[%r72], %f16;
	add.s32 	%r152, %r152, %r4;
	setp.lt.s32 	%p3, %r152, %r68;
	@%p3 bra 	$L__BB2_18;
$L__BB2_19:
	bar.sync 	0;
	setp.lt.s32 	%p14, %r68, 1;
	mov.f32 	%f381, 0fE0AD78EC;
	@%p14 bra 	$L__BB2_32;
	and.b32  	%r22, %r68, 15;
	setp.lt.u32 	%p15, %r68, 16;
	mov.f32 	%f381, 0fE0AD78EC;
	mov.b32 	%r153, 0;
	@%p15 bra 	$L__BB2_23;
	and.b32  	%r153, %r68, 2147483632;
	mov.f32 	%f381, 0fE0AD78EC;
	mov.b32 	%r158, 0;
	mov.u32 	%r91, shared;
$L__BB2_22:
	.pragma "nounroll";
	shl.b32 	%r90, %r158, 2;
	add.s32 	%r92, %r91, %r90;
	ld.shared.v4.f32 	{%f150, %f151, %f152, %f153}, [%r92];
	setp.gt.f32 	%p16, %f150, %f381;
	selp.f32 	%f154, %f150, %f381, %p16;
	setp.gt.f32 	%p17, %f151, %f154;
	selp.f32 	%f155, %f151, %f154, %p17;
	setp.gt.f32 	%p18, %f152, %f155;
	selp.f32 	%f156, %f152, %f155, %p18;
	setp.gt.f32 	%p19, %f153, %f156;
	selp.f32 	%f157, %f153, %f156, %p19;
	ld.shared.v4.f32 	{%f158, %f159, %f160, %f161}, [%r92+16];
	setp.gt.f32 	%p20, %f158, %f157;
	selp.f32 	%f162, %f158, %f157, %p20;
	setp.gt.f32 	%p21, %f159, %f162;
	selp.f32 	%f163, %f159, %f162, %p21;
	setp.gt.f32 	%p22, %f160, %f163;
	selp.f32 	%f164, %f160, %f163, %p22;
	setp.gt.f32 	%p23, %f161, %f164;
	selp.f32 	%f165, %f161, %f164, %p23;
	ld.shared.v4.f32 	{%f166, %f167, %f168, %f169}, [%r92+32];
	setp.gt.f32 	%p24, %f166, %f165;
	selp.f32 	%f170, %f166, %f165, %p24;
	setp.gt.f32 	%p25, %f167, %f170;
	selp.f32 	%f171, %f167, %f170, %p25;
	setp.gt.f32 	%p26, %f168, %f171;
	selp.f32 	%f172, %f168, %f171, %p26;
	setp.gt.f32 	%p27, %f169, %f172;
	selp.f32 	%f173, %f169, %f172, %p27;
	ld.shared.v4.f32 	{%f174, %f175, %f176, %f177}, [%r92+48];
	setp.gt.f32 	%p28, %f174, %f173;
	selp.f32 	%f178, %f174, %f173, %p28;
	setp.gt.f32 	%p29, %f175, %f178;
	selp.f32 	%f179, %f175, %f178, %p29;
	setp.gt.f32 	%p30, %f176, %f179;
	selp.f32 	%f180, %f176, %f179, %p30;
	setp.gt.f32 	%p31, %f177, %f180;
	selp.f32 	%f381, %f177, %f180, %p31;
	add.s32 	%r158, %r158, 16;
	setp.eq.s32 	%p32, %r158, %r153;
	@%p32 bra 	$L__BB2_23;
	bra.uni 	$L__BB2_22;
$L__BB2_23:
	setp.eq.s32 	%p33, %r22, 0;
	@%p33 bra 	$L__BB2_32;
	and.b32  	%r25, %r68, 7;
	setp.lt.u32 	%p34, %r22, 8;
	@%p34 bra 	$L__BB2_26;
	shl.b32 	%r93, %r153, 2;
	mov.u32 	%r94, shared;
	add.s32 	%r95, %r94, %r93;
	ld.shared.f32 	%f182, [%r95];
	setp.gt.f32 	%p35, %f182, %f381;
	selp.f32 	%f183, %f182, %f381, %p35;
	ld.shared.f32 	%f184, [%r95+4];
	setp.gt.f32 	%p36, %f184, %f183;
	selp.f32 	%f185, %f184, %f183, %p36;
	ld.shared.f32 	%f186, [%r95+8];
	setp.gt.f32 	%p37, %f186, %f185;
	selp.f32 	%f187, %f186, %f185, %p37;
	ld.shared.f32 	%f188, [%r95+12];
	setp.gt.f32 	%p38, %f188, %f187;
	selp.f32 	%f189, %f188, %f187, %p38;
	ld.shared.f32 	%f190, [%r95+16];
	setp.gt.f32 	%p39, %f190, %f189;
	selp.f32 	%f191, %f190, %f189, %p39;
	ld.shared.f32 	%f192, [%r95+20];
	setp.gt.f32 	%p40, %f192, %f191;
	selp.f32 	%f193, %f192, %f191, %p40;
	ld.shared.f32 	%f194, [%r95+24];
	setp.gt.f32 	%p41, %f194, %f193;
	selp.f32 	%f195, %f194, %f193, %p41;
	ld.shared.f32 	%f196, [%r95+28];
	setp.gt.f32 	%p42, %f196, %f195;
	selp.f32 	%f381, %f196, %f195, %p42;
	add.s32 	%r153, %r153, 8;
$L__BB2_26:
	setp.eq.s32 	%p43, %r25, 0;
	@%p43 bra 	$L__BB2_32;
	and.b32  	%r28, %r68, 3;
	setp.lt.u32 	%p44, %r25, 4;
	@%p44 bra 	$L__BB2_29;
	shl.b32 	%r96, %r153, 2;
	mov.u32 	%r97, shared;
	add.s32 	%r98, %r97, %r96;
	ld.shared.f32 	%f198, [%r98];
	setp.gt.f32 	%p45, %f198, %f381;
	selp.f32 	%f199, %f198, %f381, %p45;
	ld.shared.f32 	%f200, [%r98+4];
	setp.gt.f32 	%p46, %f200, %f199;
	selp.f32 	%f201, %f200, %f199, %p46;
	ld.shared.f32 	%f202, [%r98+8];
	setp.gt.f32 	%p47, %f202, %f201;
	selp.f32 	%f203, %f202, %f201, %p47;
	ld.shared.f32 	%f204, [%r98+12];
	setp.gt.f32 	%p48, %f204, %f203;
	selp.f32 	%f381, %f204, %f203, %p48;
	add.s32 	%r153, %r153, 4;
$L__BB2_29:
	setp.eq.s32 	%p49, %r28, 0;
	@%p49 bra 	$L__BB2_32;
	mov.b32 	%r157, 0;
	mov.u32 	%r101, shared;
$L__BB2_31:
	.pragma "nounroll";
	shl.b32 	%r100, %r153, 2;
	add.s32 	%r102, %r101, %r100;
	ld.shared.f32 	%f205, [%r102];
	setp.gt.f32 	%p50, %f205, %f381;
	selp.f32 	%f381, %f205, %f381, %p50;
	add.s32 	%r153, %r153, 1;
	add.s32 	%r157, %r157, 1;
	setp.ne.s32 	%p51, %r157, %r28;
	@%p51 bra 	$L__BB2_31;
$L__BB2_32:
	setp.lt.s32 	%p52, %r68, 1;
	mov.f32 	%f387, 0f00000000;
	@%p52 bra 	$L__BB2_41;
	and.b32  	%r35, %r68, 3;
	setp.lt.u32 	%p53, %r68, 4;
	mov.f32 	%f387, 0f00000000;
	mov.b32 	%r159, 0;
	@%p53 bra 	$L__BB2_36;
	and.b32  	%r159, %r68, 2147483644;
	mov.f32 	%f387, 0f00000000;
	mov.b32 	%r168, 0;
	mov.u32 	%r106, shared;
$L__BB2_35:
	.pragma "nounroll";
	shl.b32 	%r105, %r168, 2;
	add.s32 	%r107, %r106, %r105;
	ld.shared.v4.f32 	{%f210, %f211, %f212, %f213}, [%r107];
	sub.f32 	%f214, %f210, %f381;
	fma.rn.f32 	%f215, %f214, 0f3BBB989D, 0f3F000000;
	cvt.sat.f32.f32 	%f216, %f215;
	mov.f32 	%f217, 0f4B400001;
	mov.f32 	%f218, 0f437C0000;
	fma.rm.f32 	%f219, %f216, %f218, %f217;
	add.f32 	%f220, %f219, 0fCB40007F;
	neg.f32 	%f221, %f220;
	fma.rn.f32 	%f222, %f214, 0f3FB8AA3B, %f221;
	fma.rn.f32 	%f223, %f214, 0f32A57060, %f222;
	mov.b32 	%r108, %f219;
	shl.b32 	%r109, %r108, 23;
	mov.b32 	%f224, %r109;
	ex2.approx.ftz.f32 	%f225, %f223;
	mul.f32 	%f226, %f225, %f224;
	add.f32 	%f227, %f387, %f226;
	sub.f32 	%f228, %f211, %f381;
	fma.rn.f32 	%f229, %f228, 0f3BBB989D, 0f3F000000;
	cvt.sat.f32.f32 	%f230, %f229;
	fma.rm.f32 	%f231, %f230, %f218, %f217;
	add.f32 	%f232, %f231, 0fCB40007F;
	neg.f32 	%f233, %f232;
	fma.rn.f32 	%f234, %f228, 0f3FB8AA3B, %f233;
	fma.rn.f32 	%f235, %f228, 0f32A57060, %f234;
	mov.b32 	%r110, %f231;
	shl.b32 	%r111, %r110, 23;
	mov.b32 	%f236, %r111;
	ex2.approx.ftz.f32 	%f237, %f235;
	mul.f32 	%f238, %f237, %f236;
	add.f32 	%f239, %f227, %f238;
	sub.f32 	%f240, %f212, %f381;
	fma.rn.f32 	%f241, %f240, 0f3BBB989D, 0f3F000000;
	cvt.sat.f32.f32 	%f242, %f241;
	fma.rm.f32 	%f243, %f242, %f218, %f217;
	add.f32 	%f244, %f243, 0fCB40007F;
	neg.f32 	%f245, %f244;
	fma.rn.f32 	%f246, %f240, 0f3FB8AA3B, %f245;
	fma.rn.f32 	%f247, %f240, 0f32A57060, %f246;
	mov.b32 	%r112, %f243;
	shl.b32 	%r113, %r112, 23;
	mov.b32 	%f248, %r113;
	ex2.approx.ftz.f32 	%f249, %f247;
	mul.f32 	%f250, %f249, %f248;
	add.f32 	%f251, %f239, %f250;
	sub.f32 	%f252, %f213, %f381;
	fma.rn.f32 	%f253, %f252, 0f3BBB989D, 0f3F000000;
	cvt.sat.f32.f32 	%f254, %f253;
	fma.rm.f32 	%f255, %f254, %f218, %f217;
	add.f32 	%f256, %f255, 0fCB40007F;
	neg.f32 	%f257, %f256;
	fma.rn.f32 	%f258, %f252, 0f3FB8AA3B, %f257;
	fma.rn.f32 	%f259, %f252, 0f32A57060, %f258;
	mov.b32 	%r114, %f255;
	shl.b32 	%r115, %r114, 23;
	mov.b32 	%f260, %r115;
	ex2.approx.ftz.f32 	%f261, %f259;
	mul.f32 	%f262, %f261, %f260;
	st.shared.v4.f32 	[%r107], {%f226, %f238, %f250, %f262};
	add.f32 	%f387, %f251, %f262;
	add.s32 	%r168, %r168, 4;
	setp.eq.s32 	%p54, %r168, %r159;
	@%p54 bra 	$L__BB2_36;
	bra.uni 	$L__BB2_35;
$L__BB2_36:
	setp.eq.s32 	%p55, %r35, 0;
	@%p55 bra 	$L__BB2_41;
	setp.eq.s32 	%p56, %r35, 1;
	@%p56 bra 	$L__BB2_39;
	shl.b32 	%r116, %r159, 2;
	mov.u32 	%r117, shared;
	add.s32 	%r118, %r117, %r116;
	ld.shared.f32 	%f264, [%r118];
	sub.f32 	%f265, %f264, %f381;
	fma.rn.f32 	%f266, %f265, 0f3BBB989D, 0f3F000000;
	cvt.sat.f32.f32 	%f267, %f266;
	mov.f32 	%f268, 0f4B400001;
	mov.f32 	%f269, 0f437C0000;
	fma.rm.f32 	%f270, %f267, %f269, %f268;
	add.f32 	%f271, %f270, 0fCB40007F;
	neg.f32 	%f272, %f271;
	fma.rn.f32 	%f273, %f265, 0f3FB8AA3B, %f272;
	fma.rn.f32 	%f274, %f265, 0f32A57060, %f273;
	mov.b32 	%r119, %f270;
	shl.b32 	%r120, %r119, 23;
	mov.b32 	%f275, %r120;
	ex2.approx.ftz.f32 	%f276, %f274;
	mul.f32 	%f277, %f276, %f275;
	st.shared.f32 	[%r118], %f277;
	add.f32 	%f278, %f387, %f277;
	ld.shared.f32 	%f279, [%r118+4];
	sub.f32 	%f280, %f279, %f381;
	fma.rn.f32 	%f281, %f280, 0f3BBB989D, 0f3F000000;
	cvt.sat.f32.f32 	%f282, %f281;
	fma.rm.f32 	%f283, %f282, %f269, %f268;
	add.f32 	%f284, %f283, 0fCB40007F;
	neg.f32 	%f285, %f284;
	fma.rn.f32 	%f286, %f280, 0f3FB8AA3B, %f285;
	fma.rn.f32 	%f287, %f280, 0f32A57060, %f286;
	mov.b32 	%r121, %f283;
	shl.b32 	%r122, %r121, 23;
	mov.b32 	%f288, %r122;
	ex2.approx.ftz.f32 	%f289, %f287;
	mul.f32 	%f290, %f289, %f288;
	st.shared.f32 	[%r118+4], %f290;
	add.f32 	%f387, %f278, %f290;
	add.s32 	%r159, %r159, 2;
$L__BB2_39:
	and.b32  	%r123, %r68, 1;
	setp.eq.b32 	%p57, %r123, 1;
	not.pred 	%p58, %p57;
	@%p58 bra 	$L__BB2_41;
	shl.b32 	%r124, %r159, 2;
	mov.u32 	%r125, shared;
	add.s32 	%r126, %r125, %r124;
	ld.shared.f32 	%f291, [%r126];
	sub.f32 	%f292, %f291, %f381;
	fma.rn.f32 	%f293, %f292, 0f3BBB989D, 0f3F000000;
	cvt.sat.f32.f32 	%f294, %f293;
	mov.f32 	%f295, 0f4B400001;
	mov.f32 	%f296, 0f437C0000;
	fma.rm.f32 	%f297, %f294, %f296, %f295;
	add.f32 	%f298, %f297, 0fCB40007F;
	neg.f32 	%f299, %f298;
	fma.rn.f32 	%f300, %f292, 0f3FB8AA3B, %f299;
	fma.rn.f32 	%f301, %f292, 0f32A57060, %f300;
	mov.b32 	%r127, %f297;
	shl.b32 	%r128, %r127, 23;
	mov.b32 	%f302, %r128;
	ex2.approx.ftz.f32 	%f303, %f301;
	mul.f32 	%f304, %f303, %f302;
	st.shared.f32 	[%r126], %f304;
	add.f32 	%f387, %f387, %f304;
$L__BB2_41:
	setp.ge.s32 	%p59, %r169, %r69;
	@%p59 bra 	$L__BB2_57;
	setp.gt.s32 	%p60, %r68, 0;
	mul.lo.s32 	%r42, %r69, %r1;
	mov.u32 	%r43, %ntid.x;
	@%p60 bra 	$L__BB2_43;
	bra.uni 	$L__BB2_56;
$L__BB2_43:
	and.b32  	%r44, %r68, 7;
	add.s32 	%r45, %r44, -1;
	and.b32  	%r46, %r68, 3;
	and.b32  	%r47, %r68, 2147483640;
	and.b32  	%r48, %r68, 1;
	neg.s32 	%r49, %r47;
	shl.b32 	%r50, %r69, 3;
	mul.wide.s32 	%rd60, %r69, 4;
$L__BB2_44:
	setp.lt.u32 	%p62, %r68, 8;
	mov.f32 	%f395, 0f00000000;
	mov.b32 	%r166, 0;
	@%p62 bra 	$L__BB2_47;
	mov.u32 	%r133, shared;
	add.s32 	%r162, %r133, 16;
	mov.f32 	%f395, 0f00000000;
	mov.u32 	%r163, %r169;
	mov.u32 	%r164, %r49;
$L__BB2_46:
	.pragma "nounroll";
	ld.shared.v4.f32 	{%f308, %f309, %f310, %f311}, [%r162+-16];
	div.rn.f32 	%f312, %f308, %f387;
	mul.wide.s32 	%rd42, %r163, 4;
	add.s64 	%rd43, %rd3, %rd42;
	ld.global.f32 	%f313, [%rd43];
	fma.rn.f32 	%f314, %f312, %f313, %f395;
	div.rn.f32 	%f315, %f309, %f387;
	add.s64 	%rd45, %rd43, %rd60;
	ld.global.f32 	%f316, [%rd45];
	fma.rn.f32 	%f317, %f315, %f316, %f314;
	div.rn.f32 	%f318, %f310, %f387;
	add.s64 	%rd46, %rd45, %rd60;
	ld.global.f32 	%f319, [%rd46];
	fma.rn.f32 	%f320, %f318, %f319, %f317;
	div.rn.f32 	%f321, %f311, %f387;
	add.s64 	%rd47, %rd46, %rd60;
	ld.global.f32 	%f322, [%rd47];
	fma.rn.f32 	%f323, %f321, %f322, %f320;
	ld.shared.v4.f32 	{%f324, %f325, %f326, %f327}, [%r162];
	div.rn.f32 	%f328, %f324, %f387;
	add.s64 	%rd48, %rd47, %rd60;
	ld.global.f32 	%f329, [%rd48];
	fma.rn.f32 	%f330, %f328, %f329, %f323;
	div.rn.f32 	%f331, %f325, %f387;
	add.s64 	%rd49, %rd48, %rd60;
	ld.global.f32 	%f332, [%rd49];
	fma.rn.f32 	%f333, %f331, %f332, %f330;
	div.rn.f32 	%f334, %f326, %f387;
	add.s64 	%rd50, %rd49, %rd60;
	ld.global.f32 	%f335, [%rd50];
	fma.rn.f32 	%f336, %f334, %f335, %f333;
	div.rn.f32 	%f337, %f327, %f387;
	add.s64 	%rd51, %rd50, %rd60;
	ld.global.f32 	%f338, [%rd51];
	fma.rn.f32 	%f395, %f337, %f338, %f336;
	add.s32 	%r164, %r164, 8;
	add.s32 	%r163, %r163, %r50;
	add.s32 	%r162, %r162, 32;
	setp.ne.s32 	%p63, %r164, 0;
	mov.u32 	%r166, %r47;
	@%p63 bra 	$L__BB2_46;
$L__BB2_47:
	setp.eq.s32 	%p64, %r44, 0;
	@%p64 bra 	$L__BB2_55;
	setp.lt.u32 	%p65, %r45, 3;
	@%p65 bra 	$L__BB2_50;
	shl.b32 	%r134, %r166, 2;
	mov.u32 	%r135, shared;
	add.s32 	%r136, %r135, %r134;
	ld.shared.f32 	%f340, [%r136];
	div.rn.f32 	%f341, %f340, %f387;
	mad.lo.s32 	%r137, %r166, %r69, %r169;
	mul.wide.s32 	%rd52, %r137, 4;
	add.s64 	%rd53, %rd3, %rd52;
	ld.global.f32 	%f342, [%rd53];
	fma.rn.f32 	%f343, %f341, %f342, %f395;
	ld.shared.f32 	%f344, [%r136+4];
	div.rn.f32 	%f345, %f344, %f387;
	add.s64 	%rd55, %rd53, %rd60;
	ld.global.f32 	%f346, [%rd55];
	fma.rn.f32 	%f347, %f345, %f346, %f343;
	ld.shared.f32 	%f348, [%r136+8];
	div.rn.f32 	%f349, %f348, %f387;
	add.s64 	%rd56, %rd55, %rd60;
	ld.global.f32 	%f350, [%rd56];
	fma.rn.f32 	%f351, %f349, %f350, %f347;
	ld.shared.f32 	%f352, [%r136+12];
	div.rn.f32 	%f353, %f352, %f387;
	add.s64 	%rd57, %rd56, %rd60;
	ld.global.f32 	%f354, [%rd57];
	fma.rn.f32 	%f395, %f353, %f354, %f351;
	add.s32 	%r166, %r166, 4;
$L__BB2_50:
	setp.eq.s32 	%p66, %r46, 0;
	@%p66 bra 	$L__BB2_55;
	setp.eq.s32 	%p67, %r46, 1;
	@%p67 bra 	$L__BB2_53;
	shl.b32 	%r138, %r166, 2;
	mov.u32 	%r139, shared;
	add.s32 	%r140, %r139, %r138;
	ld.shared.f32 	%f356, [%r140];
	div.rn.f32 	%f357, %f356, %f387;
	mad.lo.s32 	%r141, %r166, %r69, %r169;
	mul.wide.s32 	%rd58, %r141, 4;
	add.s64 	%rd59, %rd3, %rd58;
	ld.global.f32 	%f358, [%rd59];
	fma.rn.f32 	%f359, %f357, %f358, %f395;
	ld.shared.f32 	%f360, [%r140+4];
	div.rn.f32 	%f361, %f360, %f387;
	add.s64 	%rd61, %rd59, %rd60;
	ld.global.f32 	%f362, [%rd61];
	fma.rn.f32 	%f395, %f361, %f362, %f359;
	add.s32 	%r166, %r166, 2;
$L__BB2_53:
	setp.eq.s32 	%p68, %r48, 0;
	@%p68 bra 	$L__BB2_55;
	shl.b32 	%r142, %r166, 2;
	mov.u32 	%r143, shared;
	add.s32 	%r144, %r143, %r142;
	ld.shared.f32 	%f363, [%r144];
	div.rn.f32 	%f364, %f363, %f387;
	mad.lo.s32 	%r145, %r166, %r69, %r169;
	mul.wide.s32 	%rd62, %r145, 4;
	add.s64 	%rd63, %rd3, %rd62;
	ld.global.f32 	%f365, [%rd63];
	fma.rn.f32 	%f395, %f364, %f365, %f395;
$L__BB2_55:
	add.s32 	%r146, %r169, %r42;
	mul.wide.s32 	%rd64, %r146, 4;
	add.s64 	%rd65, %rd4, %rd64;
	st.global.f32 	[%rd65], %f395;
	add.s32 	%r169, %r169, %r43;
	setp.lt.s32 	%p69, %r169, %r69;
	@%p69 bra 	$L__BB2_44;
	bra.uni 	$L__BB2_57;
$L__BB2_56:
	add.s32 	%r129, %r169, %r42;
	mul.wide.s32 	%rd40, %r129, 4;
	add.s64 	%rd41, %rd4, %rd40;
	mov.b32 	%r130, 0;
	st.global.u32 	[%rd41], %r130;
	add.s32 	%r169, %r169, %r43;
	setp.lt.s32 	%p61, %r169, %r69;
	@%p61 bra 	$L__BB2_56;
$L__BB2_57:
	ret;

}


// ===== COMPILED SASS (sm_100) =====

	.target	sm_100

	.elftype	@"ET_EXEC"


//--------------------- .note.nv.tkinfo           --------------------------
	.section	.note.nv.tkinfo,"",@"SHT_NOTE"
	.sectionflags	@"SHF_NOTE_NV_TKINFO"
	.tkinfo
        /*0018*/ 	.word	0x00000002
        /*0030*/ 	.string	""
        /*0030*/ 	.string	"ptxas"
        /*0030*/ 	.string	"Cuda compilation tools, release 13.0, V13.0.88"
        /*0030*/ 	.string	"Build cuda_13.0.r13.0/compiler.36424714_0"
        /*0030*/ 	.string	"-arch sm_100 -m 64 "



//--------------------- .note.nv.cuinfo           --------------------------
	.section	.note.nv.cuinfo,"",@"SHT_NOTE"
	.sectionflags	@"SHF_NOTE_NV_CUINFO"
        /*0018*/ 	.short	0x0002
        /*001a*/ 	.short	0x0064
        /*001c*/ 	.short	0x0082
	.zero		2


//--------------------- .nv.info                  --------------------------
	.section	.nv.info,"",@"SHT_CUDA_INFO"
	.align	4


	//----- nvinfo : EIATTR_REGCOUNT
	.align		4
        /*0000*/ 	.byte	0x04, 0x2f
        /*0002*/ 	.short	(.L_1 - .L_0)
	.align		4
.L_0:
        /*0004*/ 	.word	index@(_Z13matmul_kernelPKfS0_Pfiii)
        /*0008*/ 	.word	0x00000020


	//----- nvinfo : EIATTR_FRAME_SIZE
	.align		4
.L_1:
        /*000c*/ 	.byte	0x04, 0x11
        /*000e*/ 	.short	(.L_3 - .L_2)
	.align		4
.L_2:
        /*0010*/ 	.word	index@(_Z13matmul_kernelPKfS0_Pfiii)
        /*0014*/ 	.word	0x00000000


	//----- nvinfo : EIATTR_REGCOUNT
	.align		4
.L_3:
        /*0018*/ 	.byte	0x04, 0x2f
        /*001a*/ 	.short	(.L_5 - .L_4)
	.align		4
.L_4:
        /*001c*/ 	.word	index@(_Z16layernorm_kernelPKfPfif)
        /*0020*/ 	.word	0x00000020


	//----- nvinfo : EIATTR_FRAME_SIZE
	.align		4
.L_5:
        /*0024*/ 	.byte	0x04, 0x11
        /*0026*/ 	.short	(.L_7 - .L_6)
	.align		4
.L_6:
        /*0028*/ 	.word	index@($__internal_2_$__cuda_sm3x_div_rn_noftz_f32_slowpath)
        /*002c*/ 	.word	0x00000000


	//----- nvinfo : EIATTR_FRAME_SIZE
	.align		4
.L_7:
        /*0030*/ 	.byte	0x04, 0x11
        /*0032*/ 	.short	(.L_9 - .L_8)
	.align		4
.L_8:
        /*0034*/ 	.word	index@(_Z16layernorm_kernelPKfPfif)
        /*0038*/ 	.word	0x00000000


	//----- nvinfo : EIATTR_REGCOUNT
	.align		4
.L_9:
        /*003c*/ 	.byte	0x04, 0x2f
        /*003e*/ 	.short	(.L_11 - .L_10)
	.align		4
.L_10:
        /*0040*/ 	.word	index@(_Z16attention_kernelPKfS0_S0_Pfii)
        /*0044*/ 	.word	0x00000020


	//----- nvinfo : EIATTR_FRAME_SIZE
	.align		4
.L_11:
        /*0048*/ 	.byte	0x04, 0x11
        /*004a*/ 	.short	(.L_13 - .L_12)
	.align		4
.L_12:
        /*004c*/ 	.word	index@($__internal_1_$__cuda_sm3x_div_rn_noftz_f32_slowpath)
        /*0050*/ 	.word	0x00000000


	//----- nvinfo : EIATTR_FRAME_SIZE
	.align		4
.L_13:
        /*0054*/ 	.byte	0x04, 0x11
        /*0056*/ 	.short	(.L_15 - .L_14)
	.align		4
.L_14:
        /*0058*/ 	.word	index@($__internal_0_$__cuda_sm20_sqrt_rn_f32_slowpath)
        /*005c*/ 	.word	0x00000000


	//----- nvinfo : EIATTR_FRAME_SIZE
	.align		4
.L_15:
        /*0060*/ 	.byte	0x04, 0x11
        /*0062*/ 	.short	(.L_17 - .L_16)
	.align		4
.L_16:
        /*0064*/ 	.word	index@(_Z16attention_kernelPKfS0_S0_Pfii)
        /*0068*/ 	.word	0x00000000


	//----- nvinfo : EIATTR_MIN_STACK_SIZE
	.align		4
.L_17:
        /*006c*/ 	.byte	0x04, 0x12
        /*006e*/ 	.short	(.L_19 - .L_18)
	.align		4
.L_18:
        /*0070*/ 	.word	index@(_Z16attention_kernelPKfS0_S0_Pfii)
        /*0074*/ 	.word	0x00000000


	//----- nvinfo : EIATTR_MIN_STACK_SIZE
	.align		4
.L_19:
        /*0078*/ 	.byte	0x04, 0x12
        /*007a*/ 	.short	(.L_21 - .L_20)
	.align		4
.L_20:
        /*007c*/ 	.word	index@(_Z16layernorm_kernelPKfPfif)
        /*0080*/ 	.word	0x00000000


	//----- nvinfo : EIATTR_MIN_STACK_SIZE
	.align		4
.L_21:
        /*0084*/ 	.byte	0x04, 0x12
        /*0086*/ 	.short	(.L_23 - .L_22)
	.align		4
.L_22:
        /*0088*/ 	.word	index@(_Z13matmul_kernelPKfS0_Pfiii)
        /*008c*/ 	.word	0x00000000
.L_23:


//--------------------- .nv.compat                --------------------------
	.section	.nv.compat,"",@"SHT_CUDA_COMPAT_INFO"
	.align	4
        /*0000*/ 	.byte	0x02, 0x09, 0x00, 0x00, 0x02, 0x02, 0x01, 0x00, 0x02, 0x05, 0x05, 0x00, 0x03, 0x07, 0x01, 0x01
        /*0010*/ 	.byte	0x02, 0x03, 0x00, 0x00, 0x02, 0x06, 0x01, 0x00, 0x04, 0x0b, 0x08, 0x00, 0x01, 0x00, 0x00, 0x00
        /*0020*/ 	.byte	0x00, 0x00, 0x00, 0x00


//--------------------- .nv.info._Z16attention_kernelPKfS0_S0_Pfii --------------------------
	.section	.nv.info._Z16attention_kernelPKfS0_S0_Pfii,"",@"SHT_CUDA_INFO"
	.sectionflags	@""
	.align	4


	//----- nvinfo : EIATTR_CUDA_API_VERSION
	.align		4
        /*0000*/ 	.byte	0x04, 0x37
        /*0002*/ 	.short	(.L_25 - .L_24)
.L_24:
        /*0004*/ 	.word	0x00000082


	//----- nvinfo : EIATTR_KPARAM_INFO
	.align		4
.L_25:
        /*0008*/ 	.byte	0x04, 0x17
        /*000a*/ 	.short	(.L_27 - .L_26)
.L_26:
        /*000c*/ 	.word	0x00000000
        /*0010*/ 	.short	0x0005
        /*0012*/ 	.short	0x0024
        /*0014*/ 	.byte	0x00, 0xf0, 0x11, 0x00


	//----- nvinfo : EIATTR_KPARAM_INFO
	.align		4
.L_27:
        /*0018*/ 	.byte	0x04, 0x17
        /*001a*/ 	.short	(.L_29 - .L_28)
.L_28:
        /*001c*/ 	.word	0x00000000
        /*0020*/ 	.short	0x0004
        /*0022*/ 	.short	0x0020
        /*0024*/ 	.byte	0x00, 0xf0, 0x11, 0x00


	//----- nvinfo : EIATTR_KPARAM_INFO
	.align		4
.L_29:
        /*0028*/ 	.byte	0x04, 0x17
        /*002a*/ 	.short	(.L_31 - .L_30)
.L_30:
        /*002c*/ 	.word	0x00000000
        /*0030*/ 	.short	0x0003
        /*0032*/ 	.short	0x0018
        /*0034*/ 	.byte	0x00, 0xf5, 0x21, 0x00


	//----- nvinfo : EIATTR_KPARAM_INFO
	.align		4
.L_31:
        /*0038*/ 	.byte	0x04, 0x17
        /*003a*/ 	.short	(.L_33 - .L_32)
.L_32:
        /*003c*/ 	.word	0x00000000
        /*0040*/ 	.short	0x0002
        /*0042*/ 	.short	0x0010
        /*0044*/ 	.byte	0x00, 0xf5, 0x21, 0x00


	//----- nvinfo : EIATTR_KPARAM_INFO
	.align		4
.L_33:
        /*0048*/ 	.byte	0x04, 0x17
        /*004a*/ 	.short	(.L_35 - .L_34)
.L_34:
        /*004c*/ 	.word	0x00000000
        /*0050*/ 	.short	0x0001
        /*0052*/ 	.short	0x0008
        /*0054*/ 	.byte	0x00, 0xf5, 0x21, 0x00


	//----- nvinfo : EIATTR_KPARAM_INFO
	.align		4
.L_35:
        /*0058*/ 	.byte	0x04, 0x17
        /*005a*/ 	.short	(.L_37 - .L_36)
.L_36:
        /*005c*/ 	.word	0x00000000
        /*0060*/ 	.short	0x0000
        /*0062*/ 	.short	0x0000
        /*0064*/ 	.byte	0x00, 0xf5, 0x21, 0x00


	//----- nvinfo : EIATTR_SPARSE_MMA_MASK
	.align		4
.L_37:
        /*0068*/ 	.byte	0x03, 0x50
        /*006a*/ 	.short	0x0000


	//----- nvinfo : EIATTR_MAXREG_COUNT
	.align		4
        /*006c*/ 	.byte	0x03, 0x1b
        /*006e*/ 	.short	0x00ff


	//----- nvinfo : EIATTR_NUM_BARRIERS
	.align		4
        /*0070*/ 	.byte	0x02, 0x4c
        /*0072*/ 	.byte	0x01
	.zero		1


	//----- nvinfo : EIATTR_MERCURY_ISA_VERSION
	.align		4
        /*0074*/ 	.byte	0x03, 0x5f
        /*0076*/ 	.short	0x0101


	//----- nvinfo : EIATTR_VRC_CTA_INIT_COUNT
	.align		4
        /*0078*/ 	.byte	0x02, 0x4a
	.zero		1
	.zero		1


	//----- nvinfo : EIATTR_EXIT_INSTR_OFFSETS
	.align		4
        /*007c*/ 	.byte	0x04, 0x1c
        /*007e*/ 	.short	(.L_39 - .L_38)


	//   ....[0]....
.L_38:
        /*0080*/ 	.word	0x00001f70


	//   ....[1]....
        /*0084*/ 	.word	0x00002020


	//   ....[2]....
        /*0088*/ 	.word	0x00003520


	//----- nvinfo : EIATTR_CRS_STACK_SIZE
	.align		4
.L_39:
        /*008c*/ 	.byte	0x04, 0x1e
        /*008e*/ 	.short	(.L_41 - .L_40)
.L_40:
        /*0090*/ 	.word	0x00000000


	//----- nvinfo : EIATTR_CBANK_PARAM_SIZE
	.align		4
.L_41:
        /*0094*/ 	.byte	0x03, 0x19
        /*0096*/ 	.short	0x0028


	//----- nvinfo : EIATTR_PARAM_CBANK
	.align		4
        /*0098*/ 	.byte	0x04, 0x0a
        /*009a*/ 	.short	(.L_43 - .L_42)
	.align		4
.L_42:
        /*009c*/ 	.word	index@(.nv.constant0._Z16attention_kernelPKfS0_S0_Pfii)
        /*00a0*/ 	.short	0x0380
        /*00a2*/ 	.short	0x0028


	//----- nvinfo : EIATTR_SW_WAR
	.align		4
.L_43:
        /*00a4*/ 	.byte	0x04, 0x36
        /*00a6*/ 	.short	(.L_45 - .L_44)
.L_44:
        /*00a8*/ 	.word	0x00000008
.L_45:


//--------------------- .nv.info._Z16layernorm_kernelPKfPfif --------------------------
	.section	.nv.info._Z16layernorm_kernelPKfPfif,"",@"SHT_CUDA_INFO"
	.sectionflags	@""
	.align	4


	//----- nvinfo : EIATTR_CUDA_API_VERSION
	.align		4
        /*0000*/ 	.byte	0x04, 0x37
        /*0002*/ 	.short	(.L_47 - .L_46)
.L_46:
        /*0004*/ 	.word	0x00000082


	//----- nvinfo : EIATTR_KPARAM_INFO
	.align		4
.L_47:
        /*0008*/ 	.byte	0x04, 0x17
        /*000a*/ 	.short	(.L_49 - .L_48)
.L_48:
        /*000c*/ 	.word	0x00000000
        /*0010*/ 	.short	0x0003
        /*0012*/ 	.short	0x0014
        /*0014*/ 	.byte	0x00, 0xf0, 0x11, 0x00


	//----- nvinfo : EIATTR_KPARAM_INFO
	.align		4
.L_49:
        /*0018*/ 	.byte	0x04, 0x17
        /*001a*/ 	.short	(.L_51 - .L_50)
.L_50:
        /*001c*/ 	.word	0x00000000
        /*0020*/ 	.short	0x0002
        /*0022*/ 	.short	0x0010
        /*0024*/ 	.byte	0x00, 0xf0, 0x11, 0x00


	//----- nvinfo : EIATTR_KPARAM_INFO
	.align		4
.L_51:
        /*0028*/ 	.byte	0x04, 0x17
        /*002a*/ 	.short	(.L_53 - .L_52)
.L_52:
        /*002c*/ 	.word	0x00000000
        /*0030*/ 	.short	0x0001
        /*0032*/ 	.short	0x0008
        /*0034*/ 	.byte	0x00, 0xf5, 0x21, 0x00


	//----- nvinfo : EIATTR_KPARAM_INFO
	.align		4
.L_53:
        /*0038*/ 	.byte	0x04, 0x17
        /*003a*/ 	.short	(.L_55 - .L_54)
.L_54:
        /*003c*/ 	.word	0x00000000
        /*0040*/ 	.short	0x0000
        /*0042*/ 	.short	0x0000
        /*0044*/ 	.byte	0x00, 0xf5, 0x21, 0x00


	//----- nvinfo : EIATTR_SPARSE_MMA_MASK
	.align		4
.L_55:
        /*0048*/ 	.byte	0x03, 0x50
        /*004a*/ 	.short	0x0000


	//----- nvinfo : EIATTR_MAXREG_COUNT
	.align		4
        /*004c*/ 	.byte	0x03, 0x1b
        /*004e*/ 	.short	0x00ff


	//----- nvinfo : EIATTR_MERCURY_ISA_VERSION
	.align		4
        /*0050*/ 	.byte	0x03, 0x5f
        /*0052*/ 	.short	0x0101


	//----- nvinfo : EIATTR_VRC_CTA_INIT_COUNT
	.align		4
        /*0054*/ 	.byte	0x02, 0x4a
	.zero		1
	.zero		1


	//----- nvinfo : EIATTR_EXIT_INSTR_OFFSETS
	.align		4
        /*0058*/ 	.byte	0x04, 0x1c
        /*005a*/ 	.short	(.L_57 - .L_56)


	//   ....[0]....
.L_56:
        /*005c*/ 	.word	0x00001340


	//   ....[1]....
        /*0060*/ 	.word	0x00001990


	//   ....[2]....
        /*0064*/ 	.word	0x00001cd0


	//   ....[3]....
        /*0068*/ 	.word	0x00001f10


	//   ....[4]....
        /*006c*/ 	.word	0x00002090


	//----- nvinfo : EIATTR_CRS_STACK_SIZE
	.align		4
.L_57:
        /*0070*/ 	.byte	0x04, 0x1e
        /*0072*/ 	.short	(.L_59 - .L_58)
.L_58:
        /*0074*/ 	.word	0x00000000


	//----- nvinfo : EIATTR_CBANK_PARAM_SIZE
	.align		4
.L_59:
        /*0078*/ 	.byte	0x03, 0x19
        /*007a*/ 	.short	0x0018


	//----- nvinfo : EIATTR_PARAM_CBANK
	.align		4
        /*007c*/ 	.byte	0x04, 0x0a
        /*007e*/ 	.short	(.L_61 - .L_60)
	.align		4
.L_60:
        /*0080*/ 	.word	index@(.nv.constant0._Z16layernorm_kernelPKfPfif)
        /*0084*/ 	.short	0x0380
        /*0086*/ 	.short	0x0018


	//----- nvinfo : EIATTR_SW_WAR
	.align		4
.L_61:
        /*0088*/ 	.byte	0x04, 0x36
        /*008a*/ 	.short	(.L_63 - .L_62)
.L_62:
        /*008c*/ 	.word	0x00000008
.L_63:


//--------------------- .nv.info._Z13matmul_kernelPKfS0_Pfiii --------------------------
	.section	.nv.info._Z13matmul_kernelPKfS0_Pfiii,"",@"SHT_CUDA_INFO"
	.sectionflags	@""
	.align	4


	//----- nvinfo : EIATTR_CUDA_API_VERSION
	.align		4
        /*0000*/ 	.byte	0x04, 0x37
        /*0002*/ 	.short	(.L_65 - .L_64)
.L_64:
        /*0004*/ 	.word	0x00000082


	//----- nvinfo : EIATTR_KPARAM_INFO
	.align		4
.L_65:
        /*0008*/ 	.byte	0x04, 0x17
        /*000a*/ 	.short	(.L_67 - .L_66)
.L_66:
        /*000c*/ 	.word	0x00000000
        /*0010*/ 	.short	0x0005
        /*0012*/ 	.short	0x0020
        /*0014*/ 	.byte	0x00, 0xf0, 0x11, 0x00


	//----- nvinfo : EIATTR_KPARAM_INFO
	.align		4
.L_67:
        /*0018*/ 	.byte	0x04, 0x17
        /*001a*/ 	.short	(.L_69 - .L_68)
.L_68:
        /*001c*/ 	.word	0x00000000
        /*0020*/ 	.short	0x0004
        /*0022*/ 	.short	0x001c
        /*0024*/ 	.byte	0x00, 0xf0, 0x11, 0x00


	//----- nvinfo : EIATTR_KPARAM_INFO
	.align		4
.L_69:
        /*0028*/ 	.byte	0x04, 0x17
        /*002a*/ 	.short	(.L_71 - .L_70)
.L_70:
        /*002c*/ 	.word	0x00000000
        /*0030*/ 	.short	0x0003
        /*0032*/ 	.short	0x0018
        /*0034*/ 	.byte	0x00, 0xf0, 0x11, 0x00


	//----- nvinfo : EIATTR_KPARAM_INFO
	.align		4
.L_71:
        /*0038*/ 	.byte	0x04, 0x17
        /*003a*/ 	.short	(.L_73 - .L_72)
.L_72:
        /*003c*/ 	.word	0x00000000
        /*0040*/ 	.short	0x0002
        /*0042*/ 	.short	0x0010
        /*0044*/ 	.byte	0x00, 0xf5, 0x21, 0x00


	//----- nvinfo : EIATTR_KPARAM_INFO
	.align		4
.L_73:
        /*0048*/ 	.byte	0x04, 0x17
        /*004a*/ 	.short	(.L_75 - .L_74)
.L_74:
        /*004c*/ 	.word	0x00000000
        /*0050*/ 	.short	0x0001
        /*0052*/ 	.short	0x0008
        /*0054*/ 	.byte	0x00, 0xf5, 0x21, 0x00


	//----- nvinfo : EIATTR_KPARAM_INFO
	.align		4
.L_75:
        /*0058*/ 	.byte	0x04, 0x17
        /*005a*/ 	.short	(.L_77 - .L_76)
.L_76:
        /*005c*/ 	.word	0x00000000
        /*0060*/ 	.short	0x0000
        /*0062*/ 	.short	0x0000
        /*0064*/ 	.byte	0x00, 0xf5, 0x21, 0x00


	//----- nvinfo : EIATTR_SPARSE_MMA_MASK
	.align		4
.L_77:
        /*0068*/ 	.byte	0x03, 0x50
        /*006a*/ 	.short	0x0000


	//----- nvinfo : EIATTR_MAXREG_COUNT
	.align		4
        /*006c*/ 	.byte	0x03, 0x1b
        /*006e*/ 	.short	0x00ff


	//----- nvinfo : EIATTR_MERCURY_ISA_VERSION
	.align		4
        /*0070*/ 	.byte	0x03, 0x5f
        /*0072*/ 	.short	0x0101


	//----- nvinfo : EIATTR_VRC_CTA_INIT_COUNT
	.align		4
        /*0074*/ 	.byte	0x02, 0x4a
	.zero		1
	.zero		1


	//----- nvinfo : EIATTR_EXIT_INSTR_OFFSETS
	.align		4
        /*0078*/ 	.byte	0x04, 0x1c
        /*007a*/ 	.short	(.L_79 - .L_78)


	//   ....[0]....
.L_78:
        /*007c*/ 	.word	0x000000c0


	//   ....[1]....
        /*0080*/ 	.word	0x000008e0


	//----- nvinfo : EIATTR_CBANK_PARAM_SIZE
	.align		4
.L_79:
        /*0084*/ 	.byte	0x03, 0x19
        /*0086*/ 	.short	0x0024


	//----- nvinfo : EIATTR_PARAM_CBANK
	.align		4
        /*0088*/ 	.byte	0x04, 0x0a
        /*008a*/ 	.short	(.L_81 - .L_80)
	.align		4
.L_80:
        /*008c*/ 	.word	index@(.nv.constant0._Z13matmul_kernelPKfS0_Pfiii)
        /*0090*/ 	.short	0x0380
        /*0092*/ 	.short	0x0024


	//----- nvinfo : EIATTR_SW_WAR
	.align		4
.L_81:
        /*0094*/ 	.byte	0x04, 0x36
        /*0096*/ 	.short	(.L_83 - .L_82)
.L_82:
        /*0098*/ 	.word	0x00000008
.L_83:


//--------------------- .nv.callgraph             --------------------------
	.section	.nv.callgraph,"",@"SHT_CUDA_CALLGRAPH"
	.align	4
	.sectionentsize	8
	.align		4
        /*0000*/ 	.word	0x00000000
	.align		4
        /*0004*/ 	.word	0xffffffff
	.align		4
        /*0008*/ 	.word	0x00000000
	.align		4
        /*000c*/ 	.word	0xfffffffe
	.align		4
        /*0010*/ 	.word	0x00000000
	.align		4
        /*0014*/ 	.word	0xfffffffd
	.align		4
        /*0018*/ 	.word	0x00000000
	.align		4
        /*001c*/ 	.word	0xfffffffc


//--------------------- .text._Z16attention_kernelPKfS0_S0_Pfii --------------------------
	.section	.text._Z16attention_kernelPKfS0_S0_Pfii,"ax",@progbits
	.align	128
        .global         _Z16attention_kernelPKfS0_S0_Pfii
        .type           _Z16attention_kernelPKfS0_S0_Pfii,@function
        .size           _Z16attention_kernelPKfS0_S0_Pfii,(.L_x_122 - _Z16attention_kernelPKfS0_S0_Pfii)
        .other          _Z16attention_kernelPKfS0_S0_Pfii,@"STO_CUDA_ENTRY STV_DEFAULT"
_Z16attention_kernelPKfS0_S0_Pfii:
.text._Z16attention_kernelPKfS0_S0_Pfii:
[----:B------:R-:W-:Y:S01]  /*0000*/  LDC R1, c[0x0][0x37c] ;  /* 0x0000df00ff017b82 */ /* 0x000fe20000000800 */
[----:B------:R-:W0:Y:S01]  /*0010*/  S2R R17, SR_TID.X ;  /* 0x0000000000117919 */ /* 0x000e220000002100 */
[----:B------:R-:W1:Y:S06]  /*0020*/  LDCU UR4, c[0x0][0x3a0] ;  /* 0x00007400ff0477ac */ /* 0x000e6c0008000800 */
[----:B------:R-:W2:Y:S01]  /*0030*/  S2UR UR8, SR_CTAID.X ;  /* 0x00000000000879c3 */ /* 0x000ea20000002500 */
[----:B------:R-:W-:Y:S01]  /*0040*/  BSSY.RECONVERGENT B2, `(.L_x_0) ;  /* 0x00000f0000027945 */ /* 0x000fe20003800200 */
[----:B------:R-:W3:Y:S01]  /*0050*/  LDCU.64 UR6, c[0x0][0x358] ;  /* 0x00006b00ff0677ac */ /* 0x000ee20008000a00 */
[----:B-1----:R-:W-:-:S04]  /*0060*/  MOV R12, UR4 ;  /* 0x00000004000c7c02 */ /* 0x002fc80008000f00 */
[----:B0-----:R-:W-:-:S13]  /*0070*/  ISETP.GE.AND P0, PT, R17, R12, PT ;  /* 0x0000000c1100720c */ /* 0x001fda0003f06270 */
[----:B--23--:R-:W-:Y:S05]  /*0080*/  @P0 BRA `(.L_x_1) ;  /* 0x0000000c00ac0947 */ /* 0x00cfea0003800000 */
[----:B------:R-:W0:Y:S02]  /*0090*/  LDC R10, c[0x0][0x3a4] ;  /* 0x0000e900ff0a7b82 */ /* 0x000e240000000800 */
[----:B0-----:R-:W-:Y:S02]  /*00a0*/  I2FP.F32.S32 R0, R10 ;  /* 0x0000000a00007245 */ /* 0x001fe40000201400 */
[C---:B------:R-:W-:Y:S01]  /*00b0*/  ISETP.GE.AND P0, PT, R10.reuse, 0x1, PT ;  /* 0x000000010a00780c */ /* 0x040fe20003f06270 */
[----:B------:R-:W-:Y:S01]  /*00c0*/  IMAD R10, R10, UR8, RZ ;  /* 0x000000080a0a7c24 */ /* 0x000fe2000f8e02ff */
[----:B------:R-:W-:Y:S01]  /*00d0*/  IADD3 R2, PT, PT, R0, -0xd000000, RZ ;  /* 0xf300000000027810 */ /* 0x000fe20007ffe0ff */
[----:B------:R0:W1:Y:S03]  /*00e0*/  MUFU.RSQ R3, R0 ;  /* 0x0000000000037308 */ /* 0x0000660000001400 */
[----:B------:R-:W-:-:S13]  /*00f0*/  ISETP.GT.U32.AND P1, PT, R2, 0x727fffff, PT ;  /* 0x727fffff0200780c */ /* 0x000fda0003f24070 */
[----:B0-----:R-:W-:Y:S05]  /*0100*/  @!P1 BRA `(.L_x_2) ;  /* 0x0000000000109947 */ /* 0x001fea0003800000 */
[----:B------:R-:W-:-:S07]  /*0110*/  MOV R4, 0x130 ;  /* 0x0000013000047802 */ /* 0x000fce0000000f00 */
[----:B-1----:R-:W-:Y:S05]  /*0120*/  CALL.REL.NOINC `($__internal_0_$__cuda_sm20_sqrt_rn_f32_slowpath) ;  /* 0x0000003400007944 */ /* 0x002fea0003c00000 */
[----:B------:R-:W-:Y:S01]  /*0130*/  IMAD.MOV.U32 R3, RZ, RZ, R0 ;  /* 0x000000ffff037224 */ /* 0x000fe200078e0000 */
[----:B------:R-:W-:Y:S06]  /*0140*/  BRA `(.L_x_3) ;  /* 0x0000000000107947 */ /* 0x000fec0003800000 */
.L_x_2:
[----:B-1----:R-:W-:Y:S01]  /*0150*/  FMUL.FTZ R5, R0, R3 ;  /* 0x0000000300057220 */ /* 0x002fe20000410000 */
[----:B------:R-:W-:-:S03]  /*0160*/  FMUL.FTZ R3, R3, 0.5 ;  /* 0x3f00000003037820 */ /* 0x000fc60000410000 */
[----:B------:R-:W-:-:S04]  /*0170*/  FFMA R0, -R5, R5, R0 ;  /* 0x0000000505007223 */ /* 0x000fc80000000100 */
[----:B------:R-:W-:-:S07]  /*0180*/  FFMA R3, R0, R3, R5 ;  /* 0x0000000300037223 */ /* 0x000fce0000000005 */
.L_x_3:
[----:B------:R-:W0:Y:S01]  /*0190*/  LDC R0, c[0x0][0x360] ;  /* 0x0000d800ff007b82 */ /* 0x000e220000000800 */
[----:B------:R-:W-:Y:S05]  /*01a0*/  @!P0 BRA `(.L_x_4) ;  /* 0x0000000c00088947 */ /* 0x000fea0003800000 */
[----:B------:R-:W1:Y:S01]  /*01b0*/  LDC R2, c[0x0][0x3a4] ;  /* 0x0000e900ff027b82 */ /* 0x000e620000000800 */
[----:B------:R-:W-:Y:S02]  /*01c0*/  MOV R5, R17 ;  /* 0x0000001100057202 */ /* 0x000fe40000000f00 */
[C---:B-1----:R-:W-:Y:S02]  /*01d0*/  IADD3 R9, PT, PT, R2.reuse, -0x1, RZ ;  /* 0xffffffff02097810 */ /* 0x042fe40007ffe0ff */
[C---:B------:R-:W-:Y:S02]  /*01e0*/  LOP3.LUT R8, R2.reuse, 0xf, RZ, 0xc0, !PT ;  /* 0x0000000f02087812 */ /* 0x040fe400078ec0ff */
[C---:B------:R-:W-:Y:S02]  /*01f0*/  LOP3.LUT R7, R2.reuse, 0x7, RZ, 0xc0, !PT ;  /* 0x0000000702077812 */ /* 0x040fe400078ec0ff */
[C---:B------:R-:W-:Y:S02]  /*0200*/  LOP3.LUT R6, R2.reuse, 0x7ffffff0, RZ, 0xc0, !PT ;  /* 0x7ffffff002067812 */ /* 0x040fe400078ec0ff */
[----:B------:R-:W-:-:S07]  /*0210*/  LOP3.LUT R2, R2, 0x3, RZ, 0xc0, !PT ;  /* 0x0000000302027812 */ /* 0x000fce00078ec0ff */
.L_x_12:
[----:B------:R-:W-:Y:S01]  /*0220*/  ISETP.GE.U32.AND P0, PT, R9, 0xf, PT ;  /* 0x0000000f0900780c */ /* 0x000fe20003f06070 */
[----:B------:R-:W-:Y:S02]  /*0230*/  HFMA2 R11, -RZ, RZ, 0, 0 ;  /* 0x00000000ff0b7431 */ /* 0x000fe400000001ff */
[----:B------:R-:W-:-:S10]  /*0240*/  IMAD.MOV.U32 R4, RZ, RZ, RZ ;  /* 0x000000ffff047224 */ /* 0x000fd400078e00ff */
[----:B------:R-:W-:Y:S05]  /*0250*/  @!P0 BRA `(.L_x_5) ;  /* 0x0000000000f48947 */ /* 0x000fea0003800000 */
[----:B------:R-:W-:Y:S01]  /*0260*/  MOV R4, RZ ;  /* 0x000000ff00047202 */ /* 0x000fe20000000f00 */
[----:B------:R-:W-:-:S07]  /*0270*/  IMAD.MOV.U32 R11, RZ, RZ, RZ ;  /* 0x000000ffff0b7224 */ /* 0x000fce00078e00ff */
.L_x_6:
[----:B------:R-:W1:Y:S01]  /*0280*/  LDC.64 R12, c[0x0][0x380] ;  /* 0x0000e000ff0c7b82 */ /* 0x000e620000000a00 */
[----:B------:R-:W2:Y:S01]  /*0290*/  LDCU UR4, c[0x0][0x3a4] ;  /* 0x00007480ff0477ac */ /* 0x000ea20008000800 */
[----:B------:R-:W-:-:S06]  /*02a0*/  IADD3 R19, PT, PT, R10, R11, RZ ;  /* 0x0000000b0a137210 */ /* 0x000fcc0007ffe0ff */
[----:B------:R-:W3:Y:S01]  /*02b0*/  LDC.64 R14, c[0x0][0x388] ;  /* 0x0000e200ff0e7b82 */ /* 0x000ee20000000a00 */
[----:B--2---:R-:W-:Y:S02]  /*02c0*/  IMAD R21, R5, UR4, R11 ;  /* 0x0000000405157c24 */ /* 0x004fe4000f8e020b */
[----:B-1----:R-:W-:-:S05]  /*02d0*/  IMAD.WIDE.U32 R12, R19, 0x4, R12 ;  /* 0x00000004130c7825 */ /* 0x002fca00078e000c */
[----:B------:R-:W2:Y:S01]  /*02e0*/  LDG.E R19, desc[UR6][R12.64] ;  /* 0x000000060c137981 */ /* 0x000ea2000c1e1900 */
[----:B---3--:R-:W-:-:S03]  /*02f0*/  IMAD.WIDE R14, R21, 0x4, R14 ;  /* 0x00000004150e7825 */ /* 0x008fc600078e020e */
[----:B------:R-:W3:Y:S04]  /*0300*/  LDG.E R24, desc[UR6][R12.64+0x4] ;  /* 0x000004060c187981 */ /* 0x000ee8000c1e1900 */
[----:B------:R-:W2:Y:S04]  /*0310*/  LDG.E R22, desc[UR6][R14.64] ;  /* 0x000000060e167981 */ /* 0x000ea8000c1e1900 */
[----:B------:R-:W3:Y:S04]  /*0320*/  LDG.E R26, desc[UR6][R14.64+0x4] ;  /* 0x000004060e1a7981 */ /* 0x000ee8000c1e1900 */
[----:B------:R-:W4:Y:S04]  /*0330*/  LDG.E R25, desc[UR6][R12.64+0x8] ;  /* 0x000008060c197981 */ /* 0x000f28000c1e1900 */
[----:B------:R-:W4:Y:S04]  /*0340*/  LDG.E R20, desc[UR6][R14.64+0x8] ;  /* 0x000008060e147981 */ /* 0x000f28000c1e1900 */
[----:B------:R-:W5:Y:S04]  /*0350*/  LDG.E R18, desc[UR6][R12.64+0xc] ;  /* 0x00000c060c127981 */ /* 0x000f68000c1e1900 */
[----:B------:R-:W5:Y:S04]  /*0360*/  LDG.E R23, desc[UR6][R14.64+0xc] ;  /* 0x00000c060e177981 */ /* 0x000f68000c1e1900 */
[----:B------:R-:W5:Y:S04]  /*0370*/  LDG.E R16, desc[UR6][R12.64+0x10] ;  /* 0x000010060c107981 */ /* 0x000f68000c1e1900 */
[----:B------:R-:W5:Y:S04]  /*0380*/  LDG.E R21, desc[UR6][R14.64+0x10] ;  /* 0x000010060e157981 */ /* 0x000f68000c1e1900 */
[----:B------:R-:W5:Y:S01]  /*0390*/  LDG.E R28, desc[UR6][R14.64+0x3c] ;  /* 0x00003c060e1c7981 */ /* 0x000f62000c1e1900 */
[----:B--2---:R-:W-:-:S03]  /*03a0*/  FFMA R19, R19, R22, R4 ;  /* 0x0000001613137223 */ /* 0x004fc60000000004 */
[----:B------:R-:W2:Y:S01]  /*03b0*/  LDG.E R4, desc[UR6][R12.64+0x14] ;  /* 0x000014060c047981 */ /* 0x000ea2000c1e1900 */
[----:B---3--:R-:W-:-:S03]  /*03c0*/  FFMA R24, R24, R26, R19 ;  /* 0x0000001a18187223 */ /* 0x008fc60000000013 */
[----:B------:R-:W2:Y:S04]  /*03d0*/  LDG.E R19, desc[UR6][R14.64+0x14] ;  /* 0x000014060e137981 */ /* 0x000ea8000c1e1900 */
[----:B------:R-:W3:Y:S01]  /*03e0*/  LDG.E R22, desc[UR6][R12.64+0x20] ;  /* 0x000020060c167981 */ /* 0x000ee2000c1e1900 */
[----:B----4-:R-:W-:-:S03]  /*03f0*/  FFMA R27, R25, R20, R24 ;  /* 0x00000014191b7223 */ /* 0x010fc60000000018 */
[----:B------:R-:W4:Y:S04]  /*0400*/  LDG.E R20, desc[UR6][R12.64+0x18] ;  /* 0x000018060c147981 */ /* 0x000f28000c1e1900 */
[----:B------:R-:W4:Y:S01]  /*0410*/  LDG.E R25, desc[UR6][R14.64+0x18] ;  /* 0x000018060e197981 */ /* 0x000f22000c1e1900 */
[----:B-----5:R-:W-:-:S03]  /*0420*/  FFMA R27, R18, R23, R27 ;  /* 0x00000017121b7223 */ /* 0x020fc6000000001b */
[----:B------:R-:W5:Y:S04]  /*0430*/  LDG.E R18, desc[UR6][R12.64+0x1c] ;  /* 0x00001c060c127981 */ /* 0x000f68000c1e1900 */
[----:B------:R-:W5:Y:S01]  /*0440*/  LDG.E R23, desc[UR6][R14.64+0x1c] ;  /* 0x00001c060e177981 */ /* 0x000f62000c1e1900 */
[----:B------:R-:W-:-:S03]  /*0450*/  FFMA R29, R16, R21, R27 ;  /* 0x00000015101d7223 */ /* 0x000fc6000000001b */
[----:B------:R-:W3:Y:S04]  /*0460*/  LDG.E R27, desc[UR6][R14.64+0x20] ;  /* 0x000020060e1b7981 */ /* 0x000ee8000c1e1900 */
[----:B------:R-:W3:Y:S04]  /*0470*/  LDG.E R16, desc[UR6][R12.64+0x24] ;  /* 0x000024060c107981 */ /* 0x000ee8000c1e1900 */
[----:B------:R-:W3:Y:S04]  /*0480*/  LDG.E R21, desc[UR6][R14.64+0x24] ;  /* 0x000024060e157981 */ /* 0x000ee8000c1e1900 */
[----:B------:R-:W3:Y:S01]  /*0490*/  LDG.E R24, desc[UR6][R12.64+0x3c] ;  /* 0x00003c060c187981 */ /* 0x000ee2000c1e1900 */
[----:B--2---:R-:W-:-:S03]  /*04a0*/  FFMA R19, R4, R19, R29 ;  /* 0x0000001304137223 */ /* 0x004fc6000000001d */
[----:B------:R-:W2:Y:S01]  /*04b0*/  LDG.E R4, desc[UR6][R14.64+0x28] ;  /* 0x000028060e047981 */ /* 0x000ea2000c1e1900 */
[----:B----4-:R-:W-:-:S03]  /*04c0*/  FFMA R25, R20, R25, R19 ;  /* 0x0000001914197223 */ /* 0x010fc60000000013 */
[----:B------:R-:W2:Y:S04]  /*04d0*/  LDG.E R19, desc[UR6][R12.64+0x28] ;  /* 0x000028060c137981 */ /* 0x000ea8000c1e1900 */
[----:B------:R-:W4:Y:S01]  /*04e0*/  LDG.E R20, desc[UR6][R12.64+0x30] ;  /* 0x000030060c147981 */ /* 0x000f22000c1e1900 */
[----:B-----5:R-:W-:-:S03]  /*04f0*/  FFMA R25, R18, R23, R25 ;  /* 0x0000001712197223 */ /* 0x020fc60000000019 */
[----:B------:R-:W5:Y:S01]  /*0500*/  LDG.E R18, desc[UR6][R12.64+0x2c] ;  /* 0x00002c060c127981 */ /* 0x000f62000c1e1900 */
[----:B---3--:R-:W-:-:S03]  /*0510*/  FFMA R27, R22, R27, R25 ;  /* 0x0000001b161b7223 */ /* 0x008fc60000000019 */
[----:B------:R-:W5:Y:S04]  /*0520*/  LDG.E R23, desc[UR6][R14.64+0x2c] ;  /* 0x00002c060e177981 */ /* 0x000f68000c1e1900 */
[----:B------:R-:W4:Y:S01]  /*0530*/  LDG.E R25, desc[UR6][R14.64+0x30] ;  /* 0x000030060e197981 */ /* 0x000f22000c1e1900 */
[----:B------:R-:W-:-:S03]  /*0540*/  FFMA R26, R16, R21, R27 ;  /* 0x00000015101a7223 */ /* 0x000fc6000000001b */
[----:B------:R-:W3:Y:S04]  /*0550*/  LDG.E R22, desc[UR6][R12.64+0x34] ;  /* 0x000034060c167981 */ /* 0x000ee8000c1e1900 */
[----:B------:R-:W3:Y:S04]  /*0560*/  LDG.E R27, desc[UR6][R14.64+0x34] ;  /* 0x000034060e1b7981 */ /* 0x000ee8000c1e1900 */
[----:B------:R-:W3:Y:S04]  /*0570*/  LDG.E R16, desc[UR6][R12.64+0x38] ;  /* 0x000038060c107981 */ /* 0x000ee8000c1e1900 */
[----:B------:R-:W3:Y:S01]  /*0580*/  LDG.E R21, desc[UR6][R14.64+0x38] ;  /* 0x000038060e157981 */ /* 0x000ee2000c1e1900 */
[----:B------:R-:W-:-:S04]  /*0590*/  IADD3 R11, PT, PT, R11, 0x10, RZ ;  /* 0x000000100b0b7810 */ /* 0x000fc80007ffe0ff */
[----:B------:R-:W-:Y:S01]  /*05a0*/  ISETP.NE.AND P0, PT, R11, R6, PT ;  /* 0x000000060b00720c */ /* 0x000fe20003f05270 */
[----:B--2---:R-:W-:-:S04]  /*05b0*/  FFMA R19, R19, R4, R26 ;  /* 0x0000000413137223 */ /* 0x004fc8000000001a */
[----:B-----5:R-:W-:-:S04]  /*05c0*/  FFMA R19, R18, R23, R19 ;  /* 0x0000001712137223 */ /* 0x020fc80000000013 */
[----:B----4-:R-:W-:-:S04]  /*05d0*/  FFMA R19, R20, R25, R19 ;  /* 0x0000001914137223 */ /* 0x010fc80000000013 */
[----:B---3--:R-:W-:-:S04]  /*05e0*/  FFMA R19, R22, R27, R19 ;  /* 0x0000001b16137223 */ /* 0x008fc80000000013 */
[----:B------:R-:W-:-:S04]  /*05f0*/  FFMA R19, R16, R21, R19 ;  /* 0x0000001510137223 */ /* 0x000fc80000000013 */
[----:B------:R-:W-:Y:S01]  /*0600*/  FFMA R4, R24, R28, R19 ;  /* 0x0000001c18047223 */ /* 0x000fe20000000013 */
[----:B------:R-:W-:Y:S06]  /*0610*/  @P0 BRA `(.L_x_6) ;  /* 0xfffffffc00180947 */ /* 0x000fec000383ffff */
[----:B------:R-:W-:-:S07]  /*0620*/  IMAD.MOV.U32 R11, RZ, RZ, R6 ;  /* 0x000000ffff0b7224 */ /* 0x000fce00078e0006 */
.L_x_5:
[----:B------:R-:W-:-:S13]  /*0630*/  ISETP.NE.AND P0, PT, R8, RZ, PT ;  /* 0x000000ff0800720c */ /* 0x000fda0003f05270 */
[----:B------:R-:W-:Y:S05]  /*0640*/  @!P0 BRA `(.L_x_7) ;  /* 0x0000000400808947 */ /* 0x000fea0003800000 */
[----:B------:R-:W-:Y:S02]  /*0650*/  IADD3 R12, PT, PT, R8, -0x1, RZ ;  /* 0xffffffff080c7810 */ /* 0x000fe40007ffe0ff */
[----:B------:R-:W-:Y:S02]  /*0660*/  ISETP.NE.AND P1, PT, R7, RZ, PT ;  /* 0x000000ff0700720c */ /* 0x000fe40003f25270 */
[----:B------:R-:W-:-:S13]  /*0670*/  ISETP.GE.U32.AND P0, PT, R12, 0x7, PT ;  /* 0x000000070c00780c */ /* 0x000fda0003f06070 */
[----:B------:R-:W-:Y:S05]  /*0680*/  @!P0 BRA `(.L_x_8) ;  /* 0x0000000000948947 */ /* 0x000fea0003800000 */
[----:B------:R-:W1:Y:S01]  /*0690*/  LDC.64 R18, c[0x0][0x380] ;  /* 0x0000e000ff127b82 */ /* 0x000e620000000a00 */
[----:B------:R-:W2:Y:S01]  /*06a0*/  LDCU UR4, c[0x0][0x3a4] ;  /* 0x00007480ff0477ac */ /* 0x000ea20008000800 */
[CC--:B------:R-:W-:Y:S02]  /*06b0*/  IADD3 R21, PT, PT, R10.reuse, R11.reuse, RZ ;  /* 0x0000000b0a157210 */ /* 0x0c0fe40007ffe0ff */
[----:B------:R-:W-:-:S04]  /*06c0*/  IADD3 R16, P0, PT, R10, R11, RZ ;  /* 0x0000000b0a107210 */ /* 0x000fc80007f1e0ff */
[----:B------:R-:W3:Y:S01]  /*06d0*/  LDC.64 R14, c[0x0][0x388] ;  /* 0x0000e200ff0e7b82 */ /* 0x000ee20000000a00 */
[----:B------:R-:W-:-:S07]  /*06e0*/  IMAD.X R20, RZ, RZ, RZ, P0 ;  /* 0x000000ffff147224 */ /* 0x000fce00000e06ff */
[----:B------:R-:W4:Y:S01]  /*06f0*/  LDC.64 R12, c[0x0][0x380] ;  /* 0x0000e000ff0c7b82 */ /* 0x000f220000000a00 */
[----:B--2---:R-:W-:Y:S02]  /*0700*/  IMAD R23, R5, UR4, R11 ;  /* 0x0000000405177c24 */ /* 0x004fe4000f8e020b */
[----:B-1----:R-:W-:-:S06]  /*0710*/  IMAD.WIDE.U32 R18, R21, 0x4, R18 ;  /* 0x0000000415127825 */ /* 0x002fcc00078e0012 */
[----:B------:R-:W2:Y:S01]  /*0720*/  LDG.E R19, desc[UR6][R18.64] ;  /* 0x0000000612137981 */ /* 0x000ea2000c1e1900 */
[----:B---3--:R-:W-:-:S05]  /*0730*/  IMAD.WIDE R14, R23, 0x4, R14 ;  /* 0x00000004170e7825 */ /* 0x008fca00078e020e */
[----:B------:R-:W2:Y:S01]  /*0740*/  LDG.E R22, desc[UR6][R14.64] ;  /* 0x000000060e167981 */ /* 0x000ea2000c1e1900 */
[----:B----4-:R-:W-:-:S03]  /*0750*/  LEA R12, P0, R16, R12, 0x2 ;  /* 0x0000000c100c7211 */ /* 0x010fc600078010ff */
[----:B------:R-:W3:Y:S01]  /*0760*/  LDG.E R24, desc[UR6][R14.64+0x4] ;  /* 0x000004060e187981 */ /* 0x000ee2000c1e1900 */
[----:B------:R-:W-:-:S03]  /*0770*/  LEA.HI.X R13, R16, R13, R20, 0x2, P0 ;  /* 0x0000000d100d7211 */ /* 0x000fc600000f1414 */
[----:B------:R-:W4:Y:S04]  /*0780*/  LDG.E R23, desc[UR6][R14.64+0xc] ;  /* 0x00000c060e177981 */ /* 0x000f28000c1e1900 */
[----:B------:R-:W3:Y:S04]  /*0790*/  LDG.E R27, desc[UR6][R12.64+0x4] ;  /* 0x000004060c1b7981 */ /* 0x000ee8000c1e1900 */
[----:B------:R-:W5:Y:S04]  /*07a0*/  LDG.E R20, desc[UR6][R14.64+0x8] ;  /* 0x000008060e147981 */ /* 0x000f68000c1e1900 */
[----:B------:R-:W5:Y:S04]  /*07b0*/  LDG.E R21, desc[UR6][R12.64+0x8] ;  /* 0x000008060c157981 */ /* 0x000f68000c1e1900 */
[----:B------:R-:W4:Y:S04]  /*07c0*/  LDG.E R16, desc[UR6][R12.64+0xc] ;  /* 0x00000c060c107981 */ /* 0x000f28000c1e1900 */
[----:B------:R-:W4:Y:S04]  /*07d0*/  LDG.E R25, desc[UR6][R14.64+0x10] ;  /* 0x000010060e197981 */ /* 0x000f28000c1e1900 */
[----:B------:R-:W4:Y:S04]  /*07e0*/  LDG.E R18, desc[UR6][R14.64+0x18] ;  /* 0x000018060e127981 */ /* 0x000f28000c1e1900 */
[----:B------:R-:W4:Y:S01]  /*07f0*/  LDG.E R28, desc[UR6][R12.64+0x1c] ;  /* 0x00001c060c1c7981 */ /* 0x000f22000c1e1900 */
[----:B--2---:R-:W-:-:S03]  /*0800*/  FFMA R22, R19, R22, R4 ;  /* 0x0000001613167223 */ /* 0x004fc60000000004 */
[----:B------:R-:W2:Y:S04]  /*0810*/  LDG.E R4, desc[UR6][R12.64+0x10] ;  /* 0x000010060c047981 */ /* 0x000ea8000c1e1900 */
[----:B------:R-:W2:Y:S01]  /*0820*/  LDG.E R19, desc[UR6][R12.64+0x14] ;  /* 0x000014060c137981 */ /* 0x000ea2000c1e1900 */
[----:B---3--:R-:W-:-:S03]  /*0830*/  FFMA R26, R27, R24, R22 ;  /* 0x000000181b1a7223 */ /* 0x008fc60000000016 */
[----:B------:R-:W3:Y:S04]  /*0840*/  LDG.E R22, desc[UR6][R14.64+0x14] ;  /* 0x000014060e167981 */ /* 0x000ee8000c1e1900 */
[----:B------:R-:W3:Y:S04]  /*0850*/  LDG.E R27, desc[UR6][R12.64+0x18] ;  /* 0x000018060c1b7981 */ /* 0x000ee8000c1e1900 */
[----:B------:R-:W3:Y:S01]  /*0860*/  LDG.E R24, desc[UR6][R14.64+0x1c] ;  /* 0x00001c060e187981 */ /* 0x000ee2000c1e1900 */
[----:B-----5:R-:W-:-:S04]  /*0870*/  FFMA R21, R21, R20, R26 ;  /* 0x0000001415157223 */ /* 0x020fc8000000001a */
[----:B----4-:R-:W-:Y:S01]  /*0880*/  FFMA R21, R16, R23, R21 ;  /* 0x0000001710157223 */ /* 0x010fe20000000015 */
[----:B------:R-:W-:-:S03]  /*0890*/  IADD3 R11, PT, PT, R11, 0x8, RZ ;  /* 0x000000080b0b7810 */ /* 0x000fc60007ffe0ff */
[----:B--2---:R-:W-:-:S04]  /*08a0*/  FFMA R4, R4, R25, R21 ;  /* 0x0000001904047223 */ /* 0x004fc80000000015 */
[----:B---3--:R-:W-:-:S04]  /*08b0*/  FFMA R4, R19, R22, R4 ;  /* 0x0000001613047223 */ /* 0x008fc80000000004 */
[----:B------:R-:W-:-:S04]  /*08c0*/  FFMA R27, R27, R18, R4 ;  /* 0x000000121b1b7223 */ /* 0x000fc80000000004 */
[----:B------:R-:W-:-:S07]  /*08d0*/  FFMA R4, R28, R24, R27 ;  /* 0x000000181c047223 */ /* 0x000fce000000001b */
.L_x_8:
[----:B------:R-:W-:Y:S05]  /*08e0*/  @!P1 BRA `(.L_x_7) ;  /* 0x0000000000d89947 */ /* 0x000fea0003800000 */
[----:B------:R-:W-:Y:S02]  /*08f0*/  IADD3 R12, PT, PT, R7, -0x1, RZ ;  /* 0xffffffff070c7810 */ /* 0x000fe40007ffe0ff */
[----:B------:R-:W-:Y:S02]  /*0900*/  ISETP.NE.AND P1, PT, R2, RZ, PT ;  /* 0x000000ff0200720c */ /* 0x000fe40003f25270 */
[----:B------:R-:W-:-:S13]  /*0910*/  ISETP.GE.U32.AND P0, PT, R12, 0x3, PT ;  /* 0x000000030c00780c */ /* 0x000fda0003f06070 */
[----:B------:R-:W-:Y:S05]  /*0920*/  @!P0 BRA `(.L_x_9) ;  /* 0x0000000000648947 */ /* 0x000fea0003800000 */
[----:B------:R-:W1:Y:S01]  /*0930*/  LDC.64 R14, c[0x0][0x380] ;  /* 0x0000e000ff0e7b82 */ /* 0x000e620000000a00 */
[----:B------:R-:W2:Y:S01]  /*0940*/  LDCU UR4, c[0x0][0x3a4] ;  /* 0x00007480ff0477ac */ /* 0x000ea20008000800 */
[C---:B------:R-:W-:Y:S01]  /*0950*/  IMAD.IADD R21, R10.reuse, 0x1, R11 ;  /* 0x000000010a157824 */ /* 0x040fe200078e020b */
[----:B------:R-:W-:-:S04]  /*0960*/  IADD3 R16, P0, PT, R10, R11, RZ ;  /* 0x0000000b0a107210 */ /* 0x000fc80007f1e0ff */
[----:B------:R-:W-:Y:S01]  /*0970*/  IADD3.X R20, PT, PT, RZ, RZ, RZ, P0, !PT ;  /* 0x000000ffff147210 */ /* 0x000fe200007fe4ff */
[----:B------:R-:W3:Y:S08]  /*0980*/  LDC.64 R12, c[0x0][0x380] ;  /* 0x0000e000ff0c7b82 */ /* 0x000ef00000000a00 */
[----:B------:R-:W4:Y:S01]  /*0990*/  LDC.64 R18, c[0x0][0x388] ;  /* 0x0000e200ff127b82 */ /* 0x000f220000000a00 */
[----:B--2---:R-:W-:-:S02]  /*09a0*/  IMAD R23, R5, UR4, R11 ;  /* 0x0000000405177c24 */ /* 0x004fc4000f8e020b */
[----:B-1----:R-:W-:-:S06]  /*09b0*/  IMAD.WIDE.U32 R14, R21, 0x4, R14 ;  /* 0x00000004150e7825 */ /* 0x002fcc00078e000e */
[----:B------:R-:W2:Y:S01]  /*09c0*/  LDG.E R15, desc[UR6][R14.64] ;  /* 0x000000060e0f7981 */ /* 0x000ea2000c1e1900 */
[----:B---3--:R-:W-:-:S04]  /*09d0*/  LEA R12, P0, R16, R12, 0x2 ;  /* 0x0000000c100c7211 */ /* 0x008fc800078010ff */
[----:B------:R-:W-:Y:S01]  /*09e0*/  LEA.HI.X R13, R16, R13, R20, 0x2, P0 ;  /* 0x0000000d100d7211 */ /* 0x000fe200000f1414 */
[----:B----4-:R-:W-:-:S04]  /*09f0*/  IMAD.WIDE R18, R23, 0x4, R18 ;  /* 0x0000000417127825 */ /* 0x010fc800078e0212 */
[----:B------:R-:W3:Y:S04]  /*0a00*/  LDG.E R21, desc[UR6][R12.64+0x4] ;  /* 0x000004060c157981 */ /* 0x000ee8000c1e1900 */
[----:B------:R-:W2:Y:S04]  /*0a10*/  LDG.E R16, desc[UR6][R18.64] ;  /* 0x0000000612107981 */ /* 0x000ea8000c1e1900 */
[----:B------:R-:W3:Y:S04]  /*0a20*/  LDG.E R20, desc[UR6][R18.64+0x4] ;  /* 0x0000040612147981 */ /* 0x000ee8000c1e1900 */
[----:B------:R-:W4:Y:S04]  /*0a30*/  LDG.E R22, desc[UR6][R18.64+0x8] ;  /* 0x0000080612167981 */ /* 0x000f28000c1e1900 */
[----:B------:R-:W4:Y:S04]  /*0a40*/  LDG.E R23, desc[UR6][R12.64+0x8] ;  /* 0x000008060c177981 */ /* 0x000f28000c1e1900 */
[----:B------:R-:W5:Y:S04]  /*0a50*/  LDG.E R24, desc[UR6][R18.64+0xc] ;  /* 0x00000c0612187981 */ /* 0x000f68000c1e1900 */
[----:B------:R-:W5:Y:S01]  /*0a60*/  LDG.E R25, desc[UR6][R12.64+0xc] ;  /* 0x00000c060c197981 */ /* 0x000f62000c1e1900 */
[----:B------:R-:W-:Y:S01]  /*0a70*/  IADD3 R11, PT, PT, R11, 0x4, RZ ;  /* 0x000000040b0b7810 */ /* 0x000fe20007ffe0ff */
[----:B--2---:R-:W-:-:S04]  /*0a80*/  FFMA R16, R15, R16, R4 ;  /* 0x000000100f107223 */ /* 0x004fc80000000004 */
[----:B---3--:R-:W-:-:S04]  /*0a90*/  FFMA R16, R21, R20, R16 ;  /* 0x0000001415107223 */ /* 0x008fc80000000010 */
[----:B----4-:R-:W-:-:S04]  /*0aa0*/  FFMA R16, R23, R22, R16 ;  /* 0x0000001617107223 */ /* 0x010fc80000000010 */
[----:B-----5:R-:W-:-:S07]  /*0ab0*/  FFMA R4, R25, R24, R16 ;  /* 0x0000001819047223 */ /* 0x020fce0000000010 */
.L_x_9:
[----:B------:R-:W-:Y:S05]  /*0ac0*/  @!P1 BRA `(.L_x_7) ;  /* 0x0000000000609947 */ /* 0x000fea0003800000 */
[----:B------:R-:W1:Y:S01]  /*0ad0*/  LDC.64 R12, c[0x0][0x380] ;  /* 0x0000e000ff0c7b82 */ /* 0x000e620000000a00 */
[----:B------:R-:W2:Y:S01]  /*0ae0*/  LDCU UR4, c[0x0][0x3a4] ;  /* 0x00007480ff0477ac */ /* 0x000ea20008000800 */
[----:B------:R-:W-:-:S06]  /*0af0*/  IMAD.IADD R19, R10, 0x1, R11 ;  /* 0x000000010a137824 */ /* 0x000fcc00078e020b */
[----:B------:R-:W3:Y:S01]  /*0b00*/  LDC.64 R14, c[0x0][0x388] ;  /* 0x0000e200ff0e7b82 */ /* 0x000ee20000000a00 */
[----:B--2---:R-:W-:Y:S02]  /*0b10*/  IMAD R21, R5, UR4, R11 ;  /* 0x0000000405157c24 */ /* 0x004fe4000f8e020b */
[----:B-1----:R-:W-:-:S06]  /*0b20*/  IMAD.WIDE.U32 R12, R19, 0x4, R12 ;  /* 0x00000004130c7825 */ /* 0x002fcc00078e000c */
[----:B------:R-:W2:Y:S01]  /*0b30*/  LDG.E R13, desc[UR6][R12.64] ;  /* 0x000000060c0d7981 */ /* 0x000ea2000c1e1900 */
[----:B---3--:R-:W-:-:S05]  /*0b40*/  IMAD.WIDE R14, R21, 0x4, R14 ;  /* 0x00000004150e7825 */ /* 0x008fca00078e020e */
[----:B------:R-:W2:Y:S01]  /*0b50*/  LDG.E R16, desc[UR6][R14.64] ;  /* 0x000000060e107981 */ /* 0x000ea2000c1e1900 */
[----:B------:R-:W-:Y:S01]  /*0b60*/  ISETP.NE.AND P0, PT, R2, 0x1, PT ;  /* 0x000000010200780c */ /* 0x000fe20003f05270 */
[----:B--2---:R-:W-:-:S12]  /*0b70*/  FFMA R4, R13, R16, R4 ;  /* 0x000000100d047223 */ /* 0x004fd80000000004 */
[----:B------:R-:W-:Y:S05]  /*0b80*/  @!P0 BRA `(.L_x_7) ;  /* 0x0000000000308947 */ /* 0x000fea0003800000 */
[----:B------:R-:W1:Y:S01]  /*0b90*/  LDC.64 R12, c[0x0][0x380] ;  /* 0x0000e000ff0c7b82 */ /* 0x000e620000000a00 */
[----:B------:R-:W-:Y:S02]  /*0ba0*/  IADD3 R11, P1, PT, R10, R11, RZ ;  /* 0x0000000b0a0b7210 */ /* 0x000fe40007f3e0ff */
[----:B------:R-:W-:Y:S02]  /*0bb0*/  ISETP.NE.AND P0, PT, R2, 0x2, PT ;  /* 0x000000020200780c */ /* 0x000fe40003f05270 */
[----:B------:R-:W-:-:S11]  /*0bc0*/  IADD3.X R16, PT, PT, RZ, RZ, RZ, P1, !PT ;  /* 0x000000ffff107210 */ /* 0x000fd60000ffe4ff */
[----:B------:R-:W2:Y:S01]  /*0bd0*/  @P0 LDG.E R18, desc[UR6][R14.64+0x8] ;  /* 0x000008060e120981 */ /* 0x000ea2000c1e1900 */
[----:B-1----:R-:W-:-:S04]  /*0be0*/  LEA R12, P1, R11, R12, 0x2 ;  /* 0x0000000c0b0c7211 */ /* 0x002fc800078210ff */
[----:B------:R-:W-:Y:S02]  /*0bf0*/  LEA.HI.X R13, R11, R13, R16, 0x2, P1 ;  /* 0x0000000d0b0d7211 */ /* 0x000fe400008f1410 */
[----:B------:R-:W3:Y:S04]  /*0c00*/  LDG.E R16, desc[UR6][R14.64+0x4] ;  /* 0x000004060e107981 */ /* 0x000ee8000c1e1900 */
[----:B------:R-:W3:Y:S04]  /*0c10*/  LDG.E R11, desc[UR6][R12.64+0x4] ;  /* 0x000004060c0b7981 */ /* 0x000ee8000c1e1900 */
[----:B------:R-:W2:Y:S01]  /*0c20*/  @P0 LDG.E R19, desc[UR6][R12.64+0x8] ;  /* 0x000008060c130981 */ /* 0x000ea2000c1e1900 */
[----:B---3--:R-:W-:-:S04]  /*0c30*/  FFMA R4, R11, R16, R4 ;  /* 0x000000100b047223 */ /* 0x008fc80000000004 */
[----:B--2---:R-:W-:-:S07]  /*0c40*/  @P0 FFMA R4, R19, R18, R4 ;  /* 0x0000001213040223 */ /* 0x004fce0000000004 */
.L_x_7:
[----:B------:R-:W1:Y:S01]  /*0c50*/  MUFU.RCP R12, R3 ;  /* 0x00000003000c7308 */ /* 0x000e620000001000 */
[----:B------:R-:W-:Y:S07]  /*0c60*/  BSSY.RECONVERGENT B3, `(.L_x_10) ;  /* 0x000000b000037945 */ /* 0x000fee0003800200 */
[----:B------:R-:W2:Y:S01]  /*0c70*/  FCHK P0, R4, R3 ;  /* 0x0000000304007302 */ /* 0x000ea20000000000 */
[----:B-1----:R-:W-:-:S04]  /*0c80*/  FFMA R11, R12, -R3, 1 ;  /* 0x3f8000000c0b7423 */ /* 0x002fc80000000803 */
[----:B------:R-:W-:-:S04]  /*0c90*/  FFMA R11, R12, R11, R12 ;  /* 0x0000000b0c0b7223 */ /* 0x000fc8000000000c */
[----:B------:R-:W-:-:S04]  /*0ca0*/  FFMA R13, R11, R4, RZ ;  /* 0x000000040b0d7223 */ /* 0x000fc800000000ff */
[----:B------:R-:W-:-:S04]  /*0cb0*/  FFMA R12, R13, -R3, R4 ;  /* 0x800000030d0c7223 */ /* 0x000fc80000000004 */
[----:B------:R-:W-:Y:S01]  /*0cc0*/  FFMA R11, R11, R12, R13 ;  /* 0x0000000c0b0b7223 */ /* 0x000fe2000000000d */
[----:B--2---:R-:W-:Y:S06]  /*0cd0*/  @!P0 BRA `(.L_x_11) ;  /* 0x00000000000c8947 */ /* 0x004fec0003800000 */
[----:B------:R-:W-:-:S07]  /*0ce0*/  MOV R18, 0xd00 ;  /* 0x00000d0000127802 */ /* 0x000fce0000000f00 */
[----:B0-----:R-:W-:Y:S05]  /*0cf0*/  CALL.REL.NOINC `($__internal_1_$__cuda_sm3x_div_rn_noftz_f32_slowpath) ;  /* 0x00000028006c7944 */ /* 0x001fea0003c00000 */
[----:B------:R-:W-:-:S07]  /*0d00*/  MOV R11, R4 ;  /* 0x00000004000b7202 */ /* 0x000fce0000000f00 */
.L_x_11:
[----:B------:R-:W-:Y:S05]  /*0d10*/  BSYNC.RECONVERGENT B3 ;  /* 0x0000000000037941 */ /* 0x000fea0003800200 */
.L_x_10:
[----:B------:R-:W1:Y:S01]  /*0d20*/  S2UR UR5, SR_CgaCtaId ;  /* 0x00000000000579c3 */ /* 0x000e620000008800 */
[----:B------:R-:W2:Y:S01]  /*0d30*/  LDCU UR9, c[0x0][0x3a0] ;  /* 0x00007400ff0977ac */ /* 0x000ea20008000800 */
[----:B------:R-:W-:Y:S01]  /*0d40*/  UMOV UR4, 0x400 ;  /* 0x0000040000047882 */ /* 0x000fe20000000000 */
[----:B--2---:R-:W-:Y:S01]  /*0d50*/  IMAD.U32 R12, RZ, RZ, UR9 ;  /* 0x00000009ff0c7e24 */ /* 0x004fe2000f8e00ff */
[----:B-1----:R-:W-:-:S06]  /*0d60*/  ULEA UR4, UR5, UR4, 0x18 ;  /* 0x0000000405047291 */ /* 0x002fcc000f8ec0ff */
[----:B------:R-:W-:Y:S02]  /*0d70*/  LEA R4, R5, UR4, 0x2 ;  /* 0x0000000405047c11 */ /* 0x000fe4000f8e10ff */
[----:B0-----:R-:W-:-:S03]  /*0d80*/  IADD3 R5, PT, PT, R0, R5, RZ ;  /* 0x0000000500057210 */ /* 0x001fc60007ffe0ff */
[----:B------:R1:W-:Y:S01]  /*0d90*/  STS [R4], R11 ;  /* 0x0000000b04007388 */ /* 0x0003e20000000800 */
[----:B------:R-:W-:-:S13]  /*0da0*/  ISETP.GE.AND P0, PT, R5, R12, PT ;  /* 0x0000000c0500720c */ /* 0x000fda0003f06270 */
[----:B-1----:R-:W-:Y:S05]  /*0db0*/  @!P0 BRA `(.L_x_12) ;  /* 0xfffffff400188947 */ /* 0x002fea000383ffff */
[----:B------:R-:W-:Y:S05]  /*0dc0*/  BRA `(.L_x_1) ;  /* 0x00000000005c7947 */ /* 0x000fea0003800000 */
.L_x_4:
[----:B------:R-:W1:Y:S01]  /*0dd0*/  MUFU.RCP R2, R3 ;  /* 0x0000000300027308 */ /* 0x000e620000001000 */
[----:B------:R-:W-:Y:S07]  /*0de0*/  BSSY.RECONVERGENT B3, `(.L_x_13) ;  /* 0x000000b000037945 */ /* 0x000fee0003800200 */
[----:B------:R-:W2:Y:S01]  /*0df0*/  FCHK P0, RZ, R3 ;  /* 0x00000003ff007302 */ /* 0x000ea20000000000 */
[----:B-1----:R-:W-:-:S04]  /*0e00*/  FFMA R5, R2, -R3, 1 ;  /* 0x3f80000002057423 */ /* 0x002fc80000000803 */
[----:B------:R-:W-:-:S04]  /*0e10*/  FFMA R7, R2, R5, R2 ;  /* 0x0000000502077223 */ /* 0x000fc80000000002 */
[----:B------:R-:W-:-:S04]  /*0e20*/  FFMA R2, RZ, R7, RZ ;  /* 0x00000007ff027223 */ /* 0x000fc800000000ff */
[----:B------:R-:W-:-:S04]  /*0e30*/  FFMA R5, R2, -R3, RZ ;  /* 0x8000000302057223 */ /* 0x000fc800000000ff */
[----:B------:R-:W-:Y:S01]  /*0e40*/  FFMA R4, R7, R5, R2 ;  /* 0x0000000507047223 */ /* 0x000fe20000000002 */
[----:B--2---:R-:W-:Y:S06]  /*0e50*/  @!P0 BRA `(.L_x_14) ;  /* 0x00000000000c8947 */ /* 0x004fec0003800000 */
[----:B------:R-:W-:Y:S01]  /*0e60*/  HFMA2 R4, -RZ, RZ, 0, 0 ;  /* 0x00000000ff047431 */ /* 0x000fe200000001ff */
[----:B------:R-:W-:-:S07]  /*0e70*/  MOV R18, 0xe90 ;  /* 0x00000e9000127802 */ /* 0x000fce0000000f00 */
[----:B0-----:R-:W-:Y:S05]  /*0e80*/  CALL.REL.NOINC `($__internal_1_$__cuda_sm3x_div_rn_noftz_f32_slowpath) ;  /* 0x0000002800087944 */ /* 0x001fea0003c00000 */
.L_x_14:
[----:B------:R-:W-:Y:S05]  /*0e90*/  BSYNC.RECONVERGENT B3 ;  /* 0x0000000000037941 */ /* 0x000fea0003800200 */
.L_x_13:
[----:B------:R-:W1:Y:S01]  /*0ea0*/  S2R R5, SR_CgaCtaId ;  /* 0x0000000000057919 */ /* 0x000e620000008800 */
[----:B------:R-:W2:Y:S01]  /*0eb0*/  LDC R12, c[0x0][0x3a0] ;  /* 0x0000e800ff0c7b82 */ /* 0x000ea20000000800 */
[----:B------:R-:W-:Y:S01]  /*0ec0*/  MOV R2, 0x400 ;  /* 0x0000040000027802 */ /* 0x000fe20000000f00 */
[----:B------:R-:W-:-:S03]  /*0ed0*/  IMAD.MOV.U32 R3, RZ, RZ, R17 ;  /* 0x000000ffff037224 */ /* 0x000fc600078e0011 */
[----:B-1----:R-:W-:-:S07]  /*0ee0*/  LEA R2, R5, R2, 0x18 ;  /* 0x0000000205027211 */ /* 0x002fce00078ec0ff */
.L_x_15:
[----:B------:R-:W-:Y:S02]  /*0ef0*/  LEA R5, R3, R2, 0x2 ;  /* 0x0000000203057211 */ /* 0x000fe400078e10ff */
[----:B0-----:R-:W-:-:S03]  /*0f00*/  IADD3 R3, PT, PT, R0, R3, RZ ;  /* 0x0000000300037210 */ /* 0x001fc60007ffe0ff */
[----:B------:R1:W-:Y:S01]  /*0f10*/  STS [R5], R4 ;  /* 0x0000000405007388 */ /* 0x0003e20000000800 */
[----:B--2---:R-:W-:-:S13]  /*0f20*/  ISETP.GE.AND P0, PT, R3, R12, PT ;  /* 0x0000000c0300720c */ /* 0x004fda0003f06270 */
[----:B-1----:R-:W-:Y:S05]  /*0f30*/  @!P0 BRA `(.L_x_15) ;  /* 0xfffffffc00ec8947 */ /* 0x002fea000383ffff */
.L_x_1:
[----:B------:R-:W-:Y:S05]  /*0f40*/  BSYNC.RECONVERGENT B2 ;  /* 0x0000000000027941 */ /* 0x000fea0003800200 */
.L_x_0:
[----:B------:R-:W-:Y:S01]  /*0f50*/  BAR.SYNC.DEFER_BLOCKING 0x0 ;  /* 0x0000000000007b1d */ /* 0x000fe20000010000 */
[----:B------:R-:W-:Y:S01]  /*0f60*/  ISETP.GE.AND P0, PT, R12, 0x1, PT ;  /* 0x000000010c00780c */ /* 0x000fe20003f06270 */
[----:B------:R-:W-:-:S04]  /*0f70*/  IMAD.MOV.U32 R13, RZ, RZ, -0x1f528714 ;  /* 0xe0ad78ecff0d7424 */ /* 0x000fc800078e00ff */
[----:B------:R-:W-:Y:S08]  /*0f80*/  BSSY.RECONVERGENT B0, `(.L_x_16) ;  /* 0x0000081000007945 */ /* 0x000ff00003800200 */
[----:B------:R-:W-:Y:S05]  /*0f90*/  @!P0 BRA `(.L_x_17) ;  /* 0x0000000400fc8947 */ /* 0x000fea0003800000 */
[C---:B------:R-:W-:Y:S01]  /*0fa0*/  ISETP.GE.U32.AND P2, PT, R12.reuse, 0x10, PT ;  /* 0x000000100c00780c */ /* 0x040fe20003f46070 */
[----:B------:R-:W-:Y:S01]  /*0fb0*/  BSSY.RECONVERGENT B1, `(.L_x_18) ;  /* 0x0000034000017945 */ /* 0x000fe20003800200 */
[----:B------:R-:W-:Y:S01]  /*0fc0*/  LOP3.LUT R14, R12, 0xf, RZ, 0xc0, !PT ;  /* 0x0000000f0c0e7812 */ /* 0x000fe200078ec0ff */
[----:B------:R-:W-:Y:S01]  /*0fd0*/  HFMA2 R3, -RZ, RZ, 0, 0 ;  /* 0x00000000ff037431 */ /* 0x000fe200000001ff */
[----:B------:R-:W-:Y:S02]  /*0fe0*/  MOV R13, 0xe0ad78ec ;  /* 0xe0ad78ec000d7802 */ /* 0x000fe40000000f00 */
[----:B------:R-:W-:-:S07]  /*0ff0*/  ISETP.NE.AND P1, PT, R14, RZ, PT ;  /* 0x000000ff0e00720c */ /* 0x000fce0003f25270 */
[----:B------:R-:W-:Y:S06]  /*1000*/  @!P2 BRA `(.L_x_19) ;  /* 0x0000000000b8a947 */ /* 0x000fec0003800000 */
[----:B------:R-:W0:Y:S01]  /*1010*/  S2R R0, SR_CgaCtaId ;  /* 0x0000000000007919 */ /* 0x000e220000008800 */
[----:B------:R-:W-:Y:S01]  /*1020*/  MOV R15, 0x400 ;  /* 0x00000400000f7802 */ /* 0x000fe20000000f00 */
[----:B------:R-:W-:Y:S01]  /*1030*/  IMAD.MOV.U32 R13, RZ, RZ, -0x1f528714 ;  /* 0xe0ad78ecff0d7424 */ /* 0x000fe200078e00ff */
[----:B------:R-:W-:Y:S02]  /*1040*/  LOP3.LUT R3, R12, 0x7ffffff0, RZ, 0xc0, !PT ;  /* 0x7ffffff00c037812 */ /* 0x000fe400078ec0ff */
[----:B0-----:R-:W-:Y:S02]  /*1050*/  LEA R15, R0, R15, 0x18 ;  /* 0x0000000f000f7211 */ /* 0x001fe400078ec0ff */
[----:B------:R-:W-:-:S07]  /*1060*/  MOV R0, RZ ;  /* 0x000000ff00007202 */ /* 0x000fce0000000f00 */
.L_x_20:
[C---:B------:R-:W-:Y:S01]  /*1070*/  LEA R2, R0.reuse, R15, 0x2 ;  /* 0x0000000f00027211 */ /* 0x040fe200078e10ff */
[----:B------:R-:W-:-:S04]  /*1080*/  VIADD R0, R0, 0x10 ;  /* 0x0000001000007836 */ /* 0x000fc80000000000 */
[----:B------:R-:W0:Y:S01]  /*1090*/  LDS.128 R8, [R2] ;  /* 0x0000000002087984 */ /* 0x000e220000000c00 */
[----:B------:R-:W-:-:S03]  /*10a0*/  ISETP.NE.AND P3, PT, R0, R3, PT ;  /* 0x000000030000720c */ /* 0x000fc60003f65270 */
[----:B------:R-:W1:Y:S04]  /*10b0*/  LDS.128 R4, [R2+0x10] ;  /* 0x0000100002047984 */ /* 0x000e680000000c00 */
[----:B------:R-:W2:Y:S01]  /*10c0*/  LDS.128 R20, [R2+0x20] ;  /* 0x0000200002147984 */ /* 0x000ea20000000c00 */
[----:B0-----:R-:W-:-:S04]  /*10d0*/  FSETP.GT.AND P2, PT, R8, R13, PT ;  /* 0x0000000d0800720b */ /* 0x001fc80003f44000 */
[----:B------:R-:W-:-:S04]  /*10e0*/  FSEL R8, R8, R13, P2 ;  /* 0x0000000d08087208 */ /* 0x000fc80001000000 */
[----:B------:R-:W-:-:S04]  /*10f0*/  FSETP.GT.AND P2, PT, R9, R8, PT ;  /* 0x000000080900720b */ /* 0x000fc80003f44000 */
[----:B------:R-:W-:-:S04]  /*1100*/  FSEL R9, R9, R8, P2 ;  /* 0x0000000809097208 */ /* 0x000fc80001000000 */
[----:B------:R-:W-:-:S04]  /*1110*/  FSETP.GT.AND P2, PT, R10, R9, PT ;  /* 0x000000090a00720b */ /* 0x000fc80003f44000 */
[----:B------:R-:W-:-:S04]  /*1120*/  FSEL R10, R10, R9, P2 ;  /* 0x000000090a0a7208 */ /* 0x000fc80001000000 */
[----:B------:R-:W-:-:S04]  /*1130*/  FSETP.GT.AND P2, PT, R11, R10, PT ;  /* 0x0000000a0b00720b */ /* 0x000fc80003f44000 */
[----:B------:R-:W-:-:S04]  /*1140*/  FSEL R11, R11, R10, P2 ;  /* 0x0000000a0b0b7208 */ /* 0x000fc80001000000 */
[----:B-1----:R-:W-:-:S04]  /*1150*/  FSETP.GT.AND P2, PT, R4, R11, PT ;  /* 0x0000000b0400720b */ /* 0x002fc80003f44000 */
[----:B------:R-:W-:Y:S02]  /*1160*/  FSEL R4, R4, R11, P2 ;  /* 0x0000000b04047208 */ /* 0x000fe40001000000 */
[----:B------:R-:W0:Y:S02]  /*1170*/  LDS.128 R8, [R2+0x30] ;  /* 0x0000300002087984 */ /* 0x000e240000000c00 */
[----:B------:R-:W-:-:S04]  /*1180*/  FSETP.GT.AND P2, PT, R5, R4, PT ;  /* 0x000000040500720b */ /* 0x000fc80003f44000 */
[----:B------:R-:W-:-:S04]  /*1190*/  FSEL R5, R5, R4, P2 ;  /* 0x0000000405057208 */ /* 0x000fc80001000000 */
[----:B------:R-:W-:-:S04]  /*11a0*/  FSETP.GT.AND P2, PT, R6, R5, PT ;  /* 0x000000050600720b */ /* 0x000fc80003f44000 */
[----:B------:R-:W-:-:S04]  /*11b0*/  FSEL R6, R6, R5, P2 ;  /* 0x0000000506067208 */ /* 0x000fc80001000000 */
[----:B------:R-:W-:-:S04]  /*11c0*/  FSETP.GT.AND P2, PT, R7, R6, PT ;  /* 0x000000060700720b */ /* 0x000fc80003f44000 */
[----:B------:R-:W-:-:S04]  /*11d0*/  FSEL R7, R7, R6, P2 ;  /* 0x0000000607077208 */ /* 0x000fc80001000000 */
[----:B--2---:R-:W-:-:S04]  /*11e0*/  FSETP.GT.AND P2, PT, R20, R7, PT ;  /* 0x000000071400720b */ /* 0x004fc80003f44000 */
[----:B------:R-:W-:-:S04]  /*11f0*/  FSEL R20, R20, R7, P2 ;  /* 0x0000000714147208 */ /* 0x000fc80001000000 */
[----:B------:R-:W-:-:S04]  /*1200*/  FSETP.GT.AND P2, PT, R21, R20, PT ;  /* 0x000000141500720b */ /* 0x000fc80003f44000 */
[----:B------:R-:W-:-:S04]  /*1210*/  FSEL R21, R21, R20, P2 ;  /* 0x0000001415157208 */ /* 0x000fc80001000000 */
[----:B------:R-:W-:-:S04]  /*1220*/  FSETP.GT.AND P2, PT, R22, R21, PT ;  /* 0x000000151600720b */ /* 0x000fc80003f44000 */
[----:B------:R-:W-:-:S04]  /*1230*/  FSEL R22, R22, R21, P2 ;  /* 0x0000001516167208 */ /* 0x000fc80001000000 */
[----:B------:R-:W-:-:S04]  /*1240*/  FSETP.GT.AND P2, PT, R23, R22, PT ;  /* 0x000000161700720b */ /* 0x000fc80003f44000 */
[----:B------:R-:W-:-:S04]  /*1250*/  FSEL R23, R23, R22, P2 ;  /* 0x0000001617177208 */ /* 0x000fc80001000000 */
[----:B0-----:R-:W-:-:S04]  /*1260*/  FSETP.GT.AND P2, PT, R8, R23, PT ;  /* 0x000000170800720b */ /* 0x001fc80003f44000 */
[----:B------:R-:W-:-:S04]  /*1270*/  FSEL R8, R8, R23, P2 ;  /* 0x0000001708087208 */ /* 0x000fc80001000000 */
[----:B------:R-:W-:-:S04]  /*1280*/  FSETP.GT.AND P2, PT, R9, R8, PT ;  /* 0x000000080900720b */ /* 0x000fc80003f44000 */
[----:B------:R-:W-:-:S04]  /*1290*/  FSEL R9, R9, R8, P2 ;  /* 0x0000000809097208 */ /* 0x000fc80001000000 */
[----:B------:R-:W-:-:S04]  /*12a0*/  FSETP.GT.AND P2, PT, R10, R9, PT ;  /* 0x000000090a00720b */ /* 0x000fc80003f44000 */
[----:B------:R-:W-:-:S04]  /*12b0*/  FSEL R10, R10, R9, P2 ;  /* 0x000000090a0a7208 */ /* 0x000fc80001000000 */
[----:B------:R-:W-:-:S04]  /*12c0*/  FSETP.GT.AND P2, PT, R11, R10, PT ;  /* 0x0000000a0b00720b */ /* 0x000fc80003f44000 */
[----:B------:R-:W-:Y:S01]  /*12d0*/  FSEL R13, R11, R10, P2 ;  /* 0x0000000a0b0d7208 */ /* 0x000fe20001000000 */
[----:B------:R-:W-:Y:S08]  /*12e0*/  @P3 BRA `(.L_x_20) ;  /* 0xfffffffc00603947 */ /* 0x000ff0000383ffff */
.L_x_19:
[----:B------:R-:W-:Y:S05]  /*12f0*/  BSYNC.RECONVERGENT B1 ;  /* 0x0000000000017941 */ /* 0x000fea0003800200 */
.L_x_18:
[----:B------:R-:W-:Y:S05]  /*1300*/  @!P1 BRA `(.L_x_17) ;  /* 0x0000000400209947 */ /* 0x000fea0003800000 */
[----:B------:R-:W-:Y:S01]  /*1310*/  ISETP.GE.U32.AND P2, PT, R14, 0x8, PT ;  /* 0x000000080e00780c */ /* 0x000fe20003f46070 */
[----:B------:R-:W-:Y:S01]  /*1320*/  BSSY.RECONVERGENT B1, `(.L_x_21) ;  /* 0x0000021000017945 */ /* 0x000fe20003800200 */
[----:B------:R-:W-:-:S04]  /*1330*/  LOP3.LUT R6, R12, 0x7, RZ, 0xc0, !PT ;  /* 0x000000070c067812 */ /* 0x000fc800078ec0ff */
[----:B------:R-:W-:-:S07]  /*1340*/  ISETP.NE.AND P1, PT, R6, RZ, PT ;  /* 0x000000ff0600720c */ /* 0x000fce0003f25270 */
[----:B------:R-:W-:Y:S06]  /*1350*/  @!P2 BRA `(.L_x_22) ;  /* 0x000000000074a947 */ /* 0x000fec0003800000 */
[----:B------:R-:W0:Y:S01]  /*1360*/  S2UR UR5, SR_CgaCtaId ;  /* 0x00000000000579c3 */ /* 0x000e220000008800 */
[----:B------:R-:W-:Y:S02]  /*1370*/  UMOV UR4, 0x400 ;  /* 0x0000040000047882 */ /* 0x000fe40000000000 */
[----:B0-----:R-:W-:-:S06]  /*1380*/  ULEA UR4, UR5, UR4, 0x18 ;  /* 0x0000000405047291 */ /* 0x001fcc000f8ec0ff */
[C---:B------:R-:W-:Y:S02]  /*1390*/  LEA R0, R3.reuse, UR4, 0x2 ;  /* 0x0000000403007c11 */ /* 0x040fe4000f8e10ff */
[----:B------:R-:W-:-:S03]  /*13a0*/  IADD3 R3, PT, PT, R3, 0x8, RZ ;  /* 0x0000000803037810 */ /* 0x000fc60007ffe0ff */
[----:B------:R-:W0:Y:S04]  /*13b0*/  LDS R2, [R0] ;  /* 0x0000000000027984 */ /* 0x000e280000000800 */
[----:B------:R-:W1:Y:S04]  /*13c0*/  LDS R5, [R0+0x4] ;  /* 0x0000040000057984 */ /* 0x000e680000000800 */
[----:B------:R-:W2:Y:S04]  /*13d0*/  LDS R7, [R0+0x8] ;  /* 0x0000080000077984 */ /* 0x000ea80000000800 */
[----:B------:R-:W3:Y:S04]  /*13e0*/  LDS R9, [R0+0xc] ;  /* 0x00000c0000097984 */ /* 0x000ee80000000800 */
[----:B------:R-:W4:Y:S04]  /*13f0*/  LDS R11, [R0+0x10] ;  /* 0x00001000000b7984 */ /* 0x000f280000000800 */
[----:B------:R-:W5:Y:S04]  /*1400*/  LDS R15, [R0+0x14] ;  /* 0x00001400000f7984 */ /* 0x000f680000000800 */
[----:B------:R-:W-:Y:S01]  /*1410*/  LDS R4, [R0+0x1c] ;  /* 0x00001c0000047984 */ /* 0x000fe20000000800 */
[----:B0-----:R-:W-:-:S04]  /*1420*/  FSETP.GT.AND P2, PT, R2, R13, PT ;  /* 0x0000000d0200720b */ /* 0x001fc80003f44000 */
[----:B------:R-:W-:Y:S02]  /*1430*/  FSEL R2, R2, R13, P2 ;  /* 0x0000000d02027208 */ /* 0x000fe40001000000 */
[----:B------:R-:W0:Y:S02]  /*1440*/  LDS R13, [R0+0x18] ;  /* 0x00001800000d7984 */ /* 0x000e240000000800 */
[----:B-1----:R-:W-:-:S04]  /*1450*/  FSETP.GT.AND P2, PT, R5, R2, PT ;  /* 0x000000020500720b */ /* 0x002fc80003f44000 */
[----:B------:R-:W-:-:S04]  /*1460*/  FSEL R2, R5, R2, P2 ;  /* 0x0000000205027208 */ /* 0x000fc80001000000 */
[----:B--2---:R-:W-:-:S04]  /*1470*/  FSETP.GT.AND P2, PT, R7, R2, PT ;  /* 0x000000020700720b */ /* 0x004fc80003f44000 */
[----:B------:R-:W-:-:S04]  /*1480*/  FSEL R2, R7, R2, P2 ;  /* 0x0000000207027208 */ /* 0x000fc80001000000 */
[----:B---3--:R-:W-:-:S04]  /*1490*/  FSETP.GT.AND P2, PT, R9, R2, PT ;  /* 0x000000020900720b */ /* 0x008fc80003f44000 */
[----:B------:R-:W-:-:S04]  /*14a0*/  FSEL R2, R9, R2, P2 ;  /* 0x0000000209027208 */ /* 0x000fc80001000000 */
[----:B----4-:R-:W-:-:S04]  /*14b0*/  FSETP.GT.AND P2, PT, R11, R2, PT ;  /* 0x000000020b00720b */ /* 0x010fc80003f44000 */
[----:B------:R-:W-:-:S04]  /*14c0*/  FSEL R2, R11, R2, P2 ;  /* 0x000000020b027208 */ /* 0x000fc80001000000 */
[----:B-----5:R-:W-:-:S04]  /*14d0*/  FSETP.GT.AND P2, PT, R15, R2, PT ;  /* 0x000000020f00720b */ /* 0x020fc80003f44000 */
[----:B------:R-:W-:-:S04]  /*14e0*/  FSEL R2, R15, R2, P2 ;  /* 0x000000020f027208 */ /* 0x000fc80001000000 */
[----:B0-----:R-:W-:-:S04]  /*14f0*/  FSETP.GT.AND P2, PT, R13, R2, PT ;  /* 0x000000020d00720b */ /* 0x001fc80003f44000 */
[----:B------:R-:W-:-:S04]  /*1500*/  FSEL R13, R13, R2, P2 ;  /* 0x000000020d0d7208 */ /* 0x000fc80001000000 */
[----:B------:R-:W-:-:S04]  /*1510*/  FSETP.GT.AND P2, PT, R4, R13, PT ;  /* 0x0000000d0400720b */ /* 0x000fc80003f44000 */
[----:B------:R-:W-:-:S09]  /*1520*/  FSEL R13, R4, R13, P2 ;  /* 0x0000000d040d7208 */ /* 0x000fd20001000000 */
.L_x_22:
[----:B------:R-:W-:Y:S05]  /*1530*/  BSYNC.RECONVERGENT B1 ;  /* 0x0000000000017941 */ /* 0x000fea0003800200 */
.L_x_21:
        /* <DEDUP_REMOVED lines=14> */
[----:B------:R-:W3:Y:S01]  /*1620*/  LDS R9, [R2+0xc] ;  /* 0x00000c0002097984 */ /* 0x000ee20000000800 */
[----:B0-----:R-:W-:-:S04]  /*1630*/  FSETP.GT.AND P2, PT, R4, R13, PT ;  /* 0x0000000d0400720b */ /* 0x001fc80003f44000 */
[----:B------:R-:W-:-:S04]  /*1640*/  FSEL R4, R4, R13, P2 ;  /* 0x0000000d04047208 */ /* 0x000fc80001000000 */
[----:B-1----:R-:W-:-:S04]  /*1650*/  FSETP.GT.AND P2, PT, R5, R4, PT ;  /* 0x000000040500720b */ /* 0x002fc80003f44000 */
[----:B------:R-:W-:-:S04]  /*1660*/  FSEL R4, R5, R4, P2 ;  /* 0x0000000405047208 */ /* 0x000fc80001000000 */
[----:B--2---:R-:W-:-:S04]  /*1670*/  FSETP.GT.AND P2, PT, R7, R4, PT ;  /* 0x000000040700720b */ /* 0x004fc80003f44000 */
[----:B------:R-:W-:-:S04]  /*1680*/  FSEL R4, R7, R4, P2 ;  /* 0x0000000407047208 */ /* 0x000fc80001000000 */
[----:B---3--:R-:W-:-:S04]  /*1690*/  FSETP.GT.AND P2, PT, R9, R4, PT ;  /* 0x000000040900720b */ /* 0x008fc80003f44000 */
[----:B------:R-:W-:-:S09]  /*16a0*/  FSEL R13, R9, R4, P2 ;  /* 0x00000004090d7208 */ /* 0x000fd20001000000 */
.L_x_24:
[----:B------:R-:W-:Y:S05]  /*16b0*/  BSYNC.RECONVERGENT B1 ;  /* 0x0000000000017941 */ /* 0x000fea0003800200 */
.L_x_23:
[----:B------:R-:W-:Y:S05]  /*16c0*/  @!P1 BRA `(.L_x_17) ;  /* 0x0000000000309947 */ /* 0x000fea0003800000 */
[----:B------:R-:W0:Y:S01]  /*16d0*/  S2R R7, SR_CgaCtaId ;  /* 0x0000000000077919 */ /* 0x000e220000008800 */
[----:B------:R-:W-:Y:S01]  /*16e0*/  MOV R2, 0x400 ;  /* 0x0000040000027802 */ /* 0x000fe20000000f00 */
[----:B------:R-:W-:-:S03]  /*16f0*/  IMAD.MOV.U32 R5, RZ, RZ, RZ ;  /* 0x000000ffff057224 */ /* 0x000fc600078e00ff */
[----:B0-----:R-:W-:-:S07]  /*1700*/  LEA R4, R7, R2, 0x18 ;  /* 0x0000000207047211 */ /* 0x001fce00078ec0ff */
.L_x_25:
[C---:B------:R-:W-:Y:S01]  /*1710*/  LEA R2, R3.reuse, R4, 0x2 ;  /* 0x0000000403027211 */ /* 0x040fe200078e10ff */
[----:B------:R-:W-:Y:S01]  /*1720*/  VIADD R3, R3, 0x1 ;  /* 0x0000000103037836 */ /* 0x000fe20000000000 */
[----:B------:R-:W-:-:S04]  /*1730*/  IADD3 R5, PT, PT, R5, 0x1, RZ ;  /* 0x0000000105057810 */ /* 0x000fc80007ffe0ff */
[----:B------:R-:W0:Y:S01]  /*1740*/  LDS R2, [R2] ;  /* 0x0000000002027984 */ /* 0x000e220000000800 */
[----:B------:R-:W-:Y:S02]  /*1750*/  ISETP.NE.AND P2, PT, R5, R0, PT ;  /* 0x000000000500720c */ /* 0x000fe40003f45270 */
[----:B0-----:R-:W-:-:S04]  /*1760*/  FSETP.GT.AND P1, PT, R2, R13, PT ;  /* 0x0000000d0200720b */ /* 0x001fc80003f24000 */
[----:B------:R-:W-:-:S07]  /*1770*/  FSEL R13, R2, R13, P1 ;  /* 0x0000000d020d7208 */ /* 0x000fce0000800000 */
[----:B------:R-:W-:Y:S05]  /*1780*/  @P2 BRA `(.L_x_25) ;  /* 0xfffffffc00e02947 */ /* 0x000fea000383ffff */
.L_x_17:
[----:B------:R-:W-:Y:S05]  /*1790*/  BSYNC.RECONVERGENT B0 ;  /* 0x0000000000007941 */ /* 0x000fea0003800200 */
.L_x_16:
[----:B------:R-:W-:Y:S01]  /*17a0*/  BSSY.RECONVERGENT B0, `(.L_x_26) ;  /* 0x000007a000007945 */ /* 0x000fe20003800200 */
[----:B------:R-:W-:-:S03]  /*17b0*/  MOV R3, RZ ;  /* 0x000000ff00037202 */ /* 0x000fc60000000f00 */
[----:B------:R-:W-:Y:S05]  /*17c0*/  @!P0 BRA `(.L_x_27) ;  /* 0x0000000400dc8947 */ /* 0x000fea0003800000 */
[C---:B------:R-:W-:Y:S01]  /*17d0*/  ISETP.GE.U32.AND P0, PT, R12.reuse, 0x4, PT ;  /* 0x000000040c00780c */ /* 0x040fe20003f06070 */
[----:B------:R-:W-:Y:S01]  /*17e0*/  BSSY.RECONVERGENT B1, `(.L_x_28) ;  /* 0x000003c000017945 */ /* 0x000fe20003800200 */
[----:B------:R-:W-:Y:S01]  /*17f0*/  LOP3.LUT R16, R12, 0x3, RZ, 0xc0, !PT ;  /* 0x000000030c107812 */ /* 0x000fe200078ec0ff */
[----:B------:R-:W-:Y:S02]  /*1800*/  HFMA2 R3, -RZ, RZ, 0, 0 ;  /* 0x00000000ff037431 */ /* 0x000fe400000001ff */
[----:B------:R-:W-:Y:S01]  /*1810*/  IMAD.MOV.U32 R0, RZ, RZ, RZ ;  /* 0x000000ffff007224 */ /* 0x000fe200078e00ff */
[----:B------:R-:W-:-:S07]  /*1820*/  ISETP.NE.AND P1, PT, R16, RZ, PT ;  /* 0x000000ff1000720c */ /* 0x000fce0003f25270 */
[----:B------:R-:W-:Y:S06]  /*1830*/  @!P0 BRA `(.L_x_29) ;  /* 0x0000000000d88947 */ /* 0x000fec0003800000 */
[----:B------:R-:W0:Y:S01]  /*1840*/  S2R R5, SR_CgaCtaId ;  /* 0x0000000000057919 */ /* 0x000e220000008800 */
[----:B------:R-:W-:Y:S02]  /*1850*/  MOV R2, 0x400 ;  /* 0x0000040000027802 */ /* 0x000fe40000000f00 */
[----:B------:R-:W-:Y:S02]  /*1860*/  LOP3.LUT R0, R12, 0x7ffffffc, RZ, 0xc0, !PT ;  /* 0x7ffffffc0c007812 */ /* 0x000fe400078ec0ff */
[----:B------:R-:W-:Y:S02]  /*1870*/  MOV R3, RZ ;  /* 0x000000ff00037202 */ /* 0x000fe40000000f00 */
[----:B------:R-:W-:Y:S02]  /*1880*/  MOV R9, RZ ;  /* 0x000000ff00097202 */ /* 0x000fe40000000f00 */
[----:B0-----:R-:W-:-:S07]  /*1890*/  LEA R2, R5, R2, 0x18 ;  /* 0x0000000205027211 */ /* 0x001fce00078ec0ff */
.L_x_30:
[C---:B0-----:R-:W-:Y:S01]  /*18a0*/  IMAD R8, R9.reuse, 0x4, R2 ;  /* 0x0000000409087824 */ /* 0x041fe200078e0202 */
[----:B------:R-:W-:Y:S02]  /*18b0*/  MOV R10, 0x3bbb989d ;  /* 0x3bbb989d000a7802 */ /* 0x000fe40000000f00 */
[----:B------:R-:W-:Y:S02]  /*18c0*/  IADD3 R9, PT, PT, R9, 0x4, RZ ;  /* 0x0000000409097810 */ /* 0x000fe40007ffe0ff */
[----:B------:R-:W0:Y:S02]  /*18d0*/  LDS.128 R4, [R8] ;  /* 0x0000000008047984 */ /* 0x000e240000000c00 */
[----:B------:R-:W-:Y:S01]  /*18e0*/  ISETP.NE.AND P0, PT, R9, R0, PT ;  /* 0x000000000900720c */ /* 0x000fe20003f05270 */
[--C-:B0-----:R-:W-:Y:S01]  /*18f0*/  FADD R19, R4, -R13.reuse ;  /* 0x8000000d04137221 */ /* 0x101fe20000000000 */
[----:B------:R-:W-:Y:S02]  /*1900*/  HFMA2 R4, -RZ, RZ, 3.7421875, 0 ;  /* 0x437c0000ff047431 */ /* 0x000fe400000001ff */
[----:B------:R-:W-:Y:S01]  /*1910*/  FADD R15, R5, -R13 ;  /* 0x8000000d050f7221 */ /* 0x000fe20000000000 */
[----:B------:R-:W-:-:S03]  /*1920*/  FFMA.SAT R11, R19, R10, 0.5 ;  /* 0x3f000000130b7423 */ /* 0x000fc6000000200a */
[----:B------:R-:W-:Y:S01]  /*1930*/  FFMA.SAT R21, R15, R10, 0.5 ;  /* 0x3f0000000f157423 */ /* 0x000fe2000000200a */
[-C--:B------:R-:W-:Y:S01]  /*1940*/  FFMA.RM R5, R11, R4.reuse, 12582913 ;  /* 0x4b4000010b057423 */ /* 0x080fe20000004004 */
[----:B------:R-:W-:Y:S02]  /*1950*/  FADD R11, R6, -R13 ;  /* 0x8000000d060b7221 */ /* 0x000fe40000000000 */
[----:B------:R-:W-:Y:S01]  /*1960*/  FFMA.RM R6, R21, R4, 12582913 ;  /* 0x4b40000115067423 */ /* 0x000fe20000004004 */
[----:B------:R-:W-:Y:S01]  /*1970*/  FADD R14, R5, -12583039 ;  /* 0xcb40007f050e7421 */ /* 0x000fe20000000000 */
[----:B------:R-:W-:Y:S02]  /*1980*/  FFMA.SAT R21, R11, R10, 0.5 ;  /* 0x3f0000000b157423 */ /* 0x000fe4000000200a */
[C---:B------:R-:W-:Y:S01]  /*1990*/  FADD R18, R6.reuse, -12583039 ;  /* 0xcb40007f06127421 */ /* 0x040fe20000000000 */
[----:B------:R-:W-:Y:S02]  /*19a0*/  IMAD.SHL.U32 R5, R5, 0x800000, RZ ;  /* 0x0080000005057824 */ /* 0x000fe400078e00ff */
[----:B------:R-:W-:Y:S01]  /*19b0*/  FFMA R14, R19, 1.4426950216293334961, -R14 ;  /* 0x3fb8aa3b130e7823 */ /* 0x000fe2000000080e */
[----:B------:R-:W-:Y:S01]  /*19c0*/  SHF.L.U32 R6, R6, 0x17, RZ ;  /* 0x0000001706067819 */ /* 0x000fe200000006ff */
[----:B------:R-:W-:-:S02]  /*19d0*/  FFMA R18, R15, 1.4426950216293334961, -R18 ;  /* 0x3fb8aa3b0f127823 */ /* 0x000fc40000000812 */
[----:B------:R-:W-:Y:S01]  /*19e0*/  FFMA R14, R19, 1.925963033500011079e-08, R14 ;  /* 0x32a57060130e7823 */ /* 0x000fe2000000000e */
[----:B------:R-:W-:Y:S01]  /*19f0*/  FADD R19, R7, -R13 ;  /* 0x8000000d07137221 */ /* 0x000fe20000000000 */
[----:B------:R-:W-:Y:S01]  /*1a00*/  FFMA.RM R7, R21, R4, 12582913 ;  /* 0x4b40000115077423 */ /* 0x000fe20000004004 */
[----:B------:R-:W-:Y:S02]  /*1a10*/  FFMA R18, R15, 1.925963033500011079e-08, R18 ;  /* 0x32a570600f127823 */ /* 0x000fe40000000012 */
[----:B------:R-:W-:Y:S01]  /*1a20*/  FFMA.SAT R21, R19, R10, 0.5 ;  /* 0x3f00000013157423 */ /* 0x000fe2000000200a */
[C---:B------:R-:W-:Y:S01]  /*1a30*/  FADD R10, R7.reuse, -12583039 ;  /* 0xcb40007f070a7421 */ /* 0x040fe20000000000 */
[----:B------:R-:W0:Y:S01]  /*1a40*/  MUFU.EX2 R14, R14 ;  /* 0x0000000e000e7308 */ /* 0x000e220000000800 */
[----:B------:R-:W-:Y:S01]  /*1a50*/  SHF.L.U32 R7, R7, 0x17, RZ ;  /* 0x0000001707077819 */ /* 0x000fe200000006ff */
[----:B------:R-:W-:Y:S01]  /*1a60*/  FFMA.RM R21, R21, R4, 12582913 ;  /* 0x4b40000115157423 */ /* 0x000fe20000004004 */
[----:B------:R-:W-:-:S03]  /*1a70*/  FFMA R10, R11, 1.4426950216293334961, -R10 ;  /* 0x3fb8aa3b0b0a7823 */ /* 0x000fc6000000080a */
[----:B------:R-:W-:Y:S01]  /*1a80*/  FADD R4, R21, -12583039 ;  /* 0xcb40007f15047421 */ /* 0x000fe20000000000 */
[----:B------:R-:W-:Y:S01]  /*1a90*/  FFMA R10, R11, 1.925963033500011079e-08, R10 ;  /* 0x32a570600b0a7823 */ /* 0x000fe2000000000a */
[----:B------:R-:W1:Y:S01]  /*1aa0*/  MUFU.EX2 R15, R18 ;  /* 0x00000012000f7308 */ /* 0x000e620000000800 */
[----:B------:R-:W-:Y:S02]  /*1ab0*/  IMAD.SHL.U32 R21, R21, 0x800000, RZ ;  /* 0x0080000015157824 */ /* 0x000fe400078e00ff */
[----:B------:R-:W-:-:S04]  /*1ac0*/  FFMA R4, R19, 1.4426950216293334961, -R4 ;  /* 0x3fb8aa3b13047823 */ /* 0x000fc80000000804 */
[----:B------:R-:W-:Y:S01]  /*1ad0*/  FFMA R19, R19, 1.925963033500011079e-08, R4 ;  /* 0x32a5706013137823 */ /* 0x000fe20000000004 */
[----:B------:R-:W2:Y:S01]  /*1ae0*/  MUFU.EX2 R10, R10 ;  /* 0x0000000a000a7308 */ /* 0x000ea20000000800 */
[----:B0-----:R-:W-:-:S07]  /*1af0*/  FMUL R4, R5, R14 ;  /* 0x0000000e05047220 */ /* 0x001fce0000400000 */
[----:B------:R-:W0:Y:S01]  /*1b00*/  MUFU.EX2 R20, R19 ;  /* 0x0000001300147308 */ /* 0x000e220000000800 */
[----:B-1----:R-:W-:Y:S01]  /*1b10*/  FMUL R5, R6, R15 ;  /* 0x0000000f06057220 */ /* 0x002fe20000400000 */
[----:B--2---:R-:W-:Y:S01]  /*1b20*/  FMUL R6, R7, R10 ;  /* 0x0000000a07067220 */ /* 0x004fe20000400000 */
[----:B------:R-:W-:-:S04]  /*1b30*/  FADD R10, R4, R3 ;  /* 0x00000003040a7221 */ /* 0x000fc80000000000 */
[----:B------:R-:W-:Y:S01]  /*1b40*/  FADD R3, R10, R5 ;  /* 0x000000050a037221 */ /* 0x000fe20000000000 */
[----:B0-----:R-:W-:-:S03]  /*1b50*/  FMUL R7, R21, R20 ;  /* 0x0000001415077220 */ /* 0x001fc60000400000 */
[----:B------:R-:W-:Y:S02]  /*1b60*/  FADD R10, R3, R6 ;  /* 0x00000006030a7221 */ /* 0x000fe40000000000 */
[----:B------:R0:W-:Y:S02]  /*1b70*/  STS.128 [R8], R4 ;  /* 0x0000000408007388 */ /* 0x0001e40000000c00 */
[----:B------:R-:W-:Y:S01]  /*1b80*/  FADD R3, R10, R7 ;  /* 0x000000070a037221 */ /* 0x000fe20000000000 */
[----:B------:R-:W-:Y:S06]  /*1b90*/  @P0 BRA `(.L_x_30) ;  /* 0xfffffffc00400947 */ /* 0x000fec000383ffff */
.L_x_29:
[----:B------:R-:W-:Y:S05]  /*1ba0*/  BSYNC.RECONVERGENT B1 ;  /* 0x0000000000017941 */ /* 0x000fea0003800200 */
.L_x_28:
[----:B------:R-:W-:Y:S05]  /*1bb0*/  @!P1 BRA `(.L_x_27) ;  /* 0x0000000000e09947 */ /* 0x000fea0003800000 */
[----:B------:R-:W-:Y:S01]  /*1bc0*/  ISETP.NE.AND P0, PT, R16, 0x1, PT ;  /* 0x000000011000780c */ /* 0x000fe20003f05270 */
[----:B------:R-:W-:Y:S01]  /*1bd0*/  BSSY.RECONVERGENT B1, `(.L_x_31) ;  /* 0x0000023000017945 */ /* 0x000fe20003800200 */
[----:B------:R-:W-:-:S04]  /*1be0*/  LOP3.LUT R2, R12, 0x1, RZ, 0xc0, !PT ;  /* 0x000000010c027812 */ /* 0x000fc800078ec0ff */
[----:B------:R-:W-:-:S07]  /*1bf0*/  ISETP.NE.U32.AND P1, PT, R2, 0x1, PT ;  /* 0x000000010200780c */ /* 0x000fce0003f25070 */
[----:B------:R-:W-:Y:S06]  /*1c00*/  @!P0 BRA `(.L_x_32) ;  /* 0x00000000007c8947 */ /* 0x000fec0003800000 */
[----:B------:R-:W1:Y:S01]  /*1c10*/  S2UR UR5, SR_CgaCtaId ;  /* 0x00000000000579c3 */ /* 0x000e620000008800 */
[----:B------:R-:W-:Y:S01]  /*1c20*/  UMOV UR4, 0x400 ;  /* 0x0000040000047882 */ /* 0x000fe20000000000 */
[----:B0-----:R-:W-:Y:S01]  /*1c30*/  MOV R7, 0x3bbb989d ;  /* 0x3bbb989d00077802 */ /* 0x001fe20000000f00 */
[----:B------:R-:W-:Y:S01]  /*1c40*/  IMAD.MOV.U32 R9, RZ, RZ, 0x437c0000 ;  /* 0x437c0000ff097424 */ /* 0x000fe200078e00ff */
[----:B-1----:R-:W-:-:S06]  /*1c50*/  ULEA UR4, UR5, UR4, 0x18 ;  /* 0x0000000405047291 */ /* 0x002fcc000f8ec0ff */
[C---:B------:R-:W-:Y:S01]  /*1c60*/  LEA R2, R0.reuse, UR4, 0x2 ;  /* 0x0000000400027c11 */ /* 0x040fe2000f8e10ff */
[----:B------:R-:W-:-:S04]  /*1c70*/  VIADD R0, R0, 0x2 ;  /* 0x0000000200007836 */ /* 0x000fc80000000000 */
[----:B------:R-:W0:Y:S04]  /*1c80*/  LDS R6, [R2+0x4] ;  /* 0x0000040002067984 */ /* 0x000e280000000800 */
[----:B------:R-:W1:Y:S01]  /*1c90*/  LDS R4, [R2] ;  /* 0x0000000002047984 */ /* 0x000e620000000800 */
[----:B0-----:R-:W-:Y:S01]  /*1ca0*/  FADD R6, -R13, R6 ;  /* 0x000000060d067221 */ /* 0x001fe20000000100 */
[----:B-1----:R-:W-:-:S03]  /*1cb0*/  FADD R4, R4, -R13 ;  /* 0x8000000d04047221 */ /* 0x002fc60000000000 */
[-C--:B------:R-:W-:Y:S01]  /*1cc0*/  FFMA.SAT R8, R6, R7.reuse, 0.5 ;  /* 0x3f00000006087423 */ /* 0x080fe20000002007 */
[----:B------:R-:W-:-:S03]  /*1cd0*/  FFMA.SAT R5, R4, R7, 0.5 ;  /* 0x3f00000004057423 */ /* 0x000fc60000002007 */
[-C--:B------:R-:W-:Y:S01]  /*1ce0*/  FFMA.RM R8, R8, R9.reuse, 12582913 ;  /* 0x4b40000108087423 */ /* 0x080fe20000004009 */
[----:B------:R-:W-:-:S03]  /*1cf0*/  FFMA.RM R5, R5, R9, 12582913 ;  /* 0x4b40000105057423 */ /* 0x000fc60000004009 */
[C---:B------:R-:W-:Y:S01]  /*1d00*/  FADD R9, R8.reuse, -12583039 ;  /* 0xcb40007f08097421 */ /* 0x040fe20000000000 */
[----:B------:R-:W-:Y:S01]  /*1d10*/  SHF.L.U32 R8, R8, 0x17, RZ ;  /* 0x0000001708087819 */ /* 0x000fe200000006ff */
[C---:B------:R-:W-:Y:S02]  /*1d20*/  FADD R7, R5.reuse, -12583039 ;  /* 0xcb40007f05077421 */ /* 0x040fe40000000000 */
[----:B------:R-:W-:Y:S01]  /*1d30*/  FFMA R9, R6, 1.4426950216293334961, -R9 ;  /* 0x3fb8aa3b06097823 */ /* 0x000fe20000000809 */
[----:B------:R-:W-:Y:S01]  /*1d40*/  SHF.L.U32 R5, R5, 0x17, RZ ;  /* 0x0000001705057819 */ /* 0x000fe200000006ff */
[----:B------:R-:W-:Y:S02]  /*1d50*/  FFMA R7, R4, 1.4426950216293334961, -R7 ;  /* 0x3fb8aa3b04077823 */ /* 0x000fe40000000807 */
[----:B------:R-:W-:Y:S02]  /*1d60*/  FFMA R9, R6, 1.925963033500011079e-08, R9 ;  /* 0x32a5706006097823 */ /* 0x000fe40000000009 */
[----:B------:R-:W-:-:S04]  /*1d70*/  FFMA R7, R4, 1.925963033500011079e-08, R7 ;  /* 0x32a5706004077823 */ /* 0x000fc80000000007 */
[----:B------:R-:W0:Y:S08]  /*1d80*/  MUFU.EX2 R9, R9 ;  /* 0x0000000900097308 */ /* 0x000e300000000800 */
[----:B------:R-:W1:Y:S01]  /*1d90*/  MUFU.EX2 R4, R7 ;  /* 0x0000000700047308 */ /* 0x000e620000000800 */
[----:B0-----:R-:W-:-:S05]  /*1da0*/  FMUL R8, R8, R9 ;  /* 0x0000000908087220 */ /* 0x001fca0000400000 */
[----:B------:R2:W-:Y:S01]  /*1db0*/  STS [R2+0x4], R8 ;  /* 0x0000040802007388 */ /* 0x0005e20000000800 */
[----:B-1----:R-:W-:-:S04]  /*1dc0*/  FMUL R4, R5, R4 ;  /* 0x0000000405047220 */ /* 0x002fc80000400000 */
[----:B------:R-:W-:Y:S01]  /*1dd0*/  FADD R3, R3, R4 ;  /* 0x0000000403037221 */ /* 0x000fe20000000000 */
[----:B------:R2:W-:Y:S03]  /*1de0*/  STS [R2], R4 ;  /* 0x0000000402007388 */ /* 0x0005e60000000800 */
[----:B------:R-:W-:-:S07]  /*1df0*/  FADD R3, R3, R8 ;  /* 0x0000000803037221 */ /* 0x000fce0000000000 */
.L_x_32:
[----:B------:R-:W-:Y:S05]  /*1e00*/  BSYNC.RECONVERGENT B1 ;  /* 0x0000000000017941 */ /* 0x000fea0003800200 */
.L_x_31:
[----:B------:R-:W-:Y:S05]  /*1e10*/  @P1 BRA `(.L_x_27) ;  /* 0x0000000000481947 */ /* 0x000fea0003800000 */
[----:B------:R-:W1:Y:S01]  /*1e20*/  S2UR UR5, SR_CgaCtaId ;  /* 0x00000000000579c3 */ /* 0x000e620000008800 */
[----:B------:R-:W-:Y:S01]  /*1e30*/  UMOV UR4, 0x400 ;  /* 0x0000040000047882 */ /* 0x000fe20000000000 */
[----:B0-----:R-:W-:Y:S01]  /*1e40*/  HFMA2 R5, -RZ, RZ, 0.96630859375, -0.0022525787353515625 ;  /* 0x3bbb989dff057431 */ /* 0x001fe200000001ff */
[----:B------:R-:W-:Y:S01]  /*1e50*/  MOV R7, 0x437c0000 ;  /* 0x437c000000077802 */ /* 0x000fe20000000f00 */
[----:B-1----:R-:W-:-:S06]  /*1e60*/  ULEA UR4, UR5, UR4, 0x18 ;  /* 0x0000000405047291 */ /* 0x002fcc000f8ec0ff */
[----:B------:R-:W-:-:S05]  /*1e70*/  LEA R0, R0, UR4, 0x2 ;  /* 0x0000000400007c11 */ /* 0x000fca000f8e10ff */
[----:B--2---:R-:W0:Y:S02]  /*1e80*/  LDS R2, [R0] ;  /* 0x0000000000027984 */ /* 0x004e240000000800 */
[----:B0-----:R-:W-:-:S04]  /*1e90*/  FADD R2, R2, -R13 ;  /* 0x8000000d02027221 */ /* 0x001fc80000000000 */
[----:B------:R-:W-:-:S04]  /*1ea0*/  FFMA.SAT R4, R2, R5, 0.5 ;  /* 0x3f00000002047423 */ /* 0x000fc80000002005 */
[----:B------:R-:W-:-:S04]  /*1eb0*/  FFMA.RM R4, R4, R7, 12582913 ;  /* 0x4b40000104047423 */ /* 0x000fc80000004007 */
[C---:B------:R-:W-:Y:S01]  /*1ec0*/  FADD R5, R4.reuse, -12583039 ;  /* 0xcb40007f04057421 */ /* 0x040fe20000000000 */
[----:B------:R-:W-:-:S03]  /*1ed0*/  IMAD.SHL.U32 R4, R4, 0x800000, RZ ;  /* 0x0080000004047824 */ /* 0x000fc600078e00ff */
[----:B------:R-:W-:-:S04]  /*1ee0*/  FFMA R5, R2, 1.4426950216293334961, -R5 ;  /* 0x3fb8aa3b02057823 */ /* 0x000fc80000000805 */
[----:B------:R-:W-:-:S06]  /*1ef0*/  FFMA R5, R2, 1.925963033500011079e-08, R5 ;  /* 0x32a5706002057823 */ /* 0x000fcc0000000005 */
[----:B------:R-:W0:Y:S02]  /*1f00*/  MUFU.EX2 R5, R5 ;  /* 0x0000000500057308 */ /* 0x000e240000000800 */
[----:B0-----:R-:W-:-:S04]  /*1f10*/  FMUL R4, R4, R5 ;  /* 0x0000000504047220 */ /* 0x001fc80000400000 */
[----:B------:R-:W-:Y:S01]  /*1f20*/  FADD R3, R3, R4 ;  /* 0x0000000403037221 */ /* 0x000fe20000000000 */
[----:B------:R1:W-:Y:S06]  /*1f30*/  STS [R0], R4 ;  /* 0x0000000400007388 */ /* 0x0003ec0000000800 */
.L_x_27:
[----:B------:R-:W-:Y:S05]  /*1f40*/  BSYNC.RECONVERGENT B0 ;  /* 0x0000000000007941 */ /* 0x000fea0003800200 */
.L_x_26:
[----:B-1----:R-:W1:Y:S02]  /*1f50*/  LDC R0, c[0x0][0x3a4] ;  /* 0x0000e900ff007b82 */ /* 0x002e640000000800 */
[----:B-1----:R-:W-:-:S13]  /*1f60*/  ISETP.GE.AND P0, PT, R17, R0, PT ;  /* 0x000000001100720c */ /* 0x002fda0003f06270 */
[----:B------:R-:W-:Y:S05]  /*1f70*/  @P0 EXIT ;  /* 0x000000000000094d */ /* 0x000fea0003800000 */
[----:B------:R-:W-:Y:S01]  /*1f80*/  ISETP.GT.AND P0, PT, R12, RZ, PT ;  /* 0x000000ff0c00720c */ /* 0x000fe20003f04270 */
[----:B------:R-:W1:-:S12]  /*1f90*/  LDCU UR9, c[0x0][0x360] ;  /* 0x00006c00ff0977ac */ /* 0x000e580008000800 */
[----:B------:R-:W-:Y:S05]  /*1fa0*/  @P0 BRA `(.L_x_33) ;  /* 0x0000000000200947 */ /* 0x000fea0003800000 */
[----:B0-2---:R-:W0:Y:S02]  /*1fb0*/  LDC.64 R4, c[0x0][0x398] ;  /* 0x0000e600ff047b82 */ /* 0x005e240000000a00 */
.L_x_34:
[----:B--2---:R-:W-:Y:S01]  /*1fc0*/  IMAD R3, R0, UR8, R17 ;  /* 0x0000000800037c24 */ /* 0x004fe2000f8e0211 */
[----:B-1----:R-:W-:-:S03]  /*1fd0*/  IADD3 R17, PT, PT, R17, UR9, RZ ;  /* 0x0000000911117c10 */ /* 0x002fc6000fffe0ff */
[----:B0-----:R-:W-:Y:S01]  /*1fe0*/  IMAD.WIDE R2, R3, 0x4, R4 ;  /* 0x0000000403027825 */ /* 0x001fe200078e0204 */
[----:B------:R-:W-:-:S04]  /*1ff0*/  ISETP.GE.AND P0, PT, R17, R0, PT ;  /* 0x000000001100720c */ /* 0x000fc80003f06270 */
[----:B------:R2:W-:Y:S09]  /*2000*/  STG.E desc[UR6][R2.64], RZ ;  /* 0x000000ff02007986 */ /* 0x0005f2000c101906 */
[----:B------:R-:W-:Y:S05]  /*2010*/  @!P0 BRA `(.L_x_34) ;  /* 0xfffffffc00e88947 */ /* 0x000fea000383ffff */
[----:B------:R-:W-:Y:S05]  /*2020*/  EXIT ;  /* 0x000000000000794d */ /* 0x000fea0003800000 */
.L_x_33:
[C---:B------:R-:W-:Y:S02]  /*2030*/  LOP3.LUT R13, R12.reuse, 0x7ffffff8, RZ, 0xc0, !PT ;  /* 0x7ffffff80c0d7812 */ /* 0x040fe400078ec0ff */
[C---:B------:R-:W-:Y:S02]  /*2040*/  LOP3.LUT R16, R12.reuse, 0x7, RZ, 0xc0, !PT ;  /* 0x000000070c107812 */ /* 0x040fe400078ec0ff */
[----:B------:R-:W-:Y:S01]  /*2050*/  LOP3.LUT R12, R12, 0x3, RZ, 0xc0, !PT ;  /* 0x000000030c0c7812 */ /* 0x000fe200078ec0ff */
[----:B------:R-:W-:Y:S01]  /*2060*/  IMAD.MOV R10, RZ, RZ, -R13 ;  /* 0x000000ffff0a7224 */ /* 0x000fe200078e0a0d */
[----:B------:R-:W-:-:S07]  /*2070*/  IADD3 R11, PT, PT, R16, -0x1, RZ ;  /* 0xffffffff100b7810 */ /* 0x000fce0007ffe0ff */
.L_x_74:
[----:B---3--:R-:W3:Y:S01]  /*2080*/  LDCU UR4, c[0x0][0x3a0] ;  /* 0x00007400ff0477ac */ /* 0x008ee20008000800 */
[----:B------:R-:W-:Y:S01]  /*2090*/  HFMA2 R24, -RZ, RZ, 0, 0 ;  /* 0x00000000ff187431 */ /* 0x000fe200000001ff */
[----:B--2---:R-:W-:Y:S01]  /*20a0*/  MOV R2, RZ ;  /* 0x000000ff00027202 */ /* 0x004fe20000000f00 */
[----:B---3--:R-:W-:-:S09]  /*20b0*/  UISETP.GE.U32.AND UP0, UPT, UR4, 0x8, UPT ;  /* 0x000000080400788c */ /* 0x008fd2000bf06070 */
[----:B------:R-:W-:Y:S05]  /*20c0*/  BRA.U !UP0, `(.L_x_35) ;  /* 0x0000000908587547 */ /* 0x000fea000b800000 */
[----:B------:R-:W2:Y:S01]  /*20d0*/  S2UR UR5, SR_CgaCtaId ;  /* 0x00000000000579c3 */ /* 0x000ea20000008800 */
[----:B------:R-:W-:Y:S01]  /*20e0*/  UMOV UR4, 0x400 ;  /* 0x0000040000047882 */ /* 0x000fe20000000000 */
[----:B------:R-:W-:Y:S01]  /*20f0*/  BSSY.RECONVERGENT B2, `(.L_x_36) ;  /* 0x0000092000027945 */ /* 0x000fe20003800200 */
[----:B------:R-:W-:Y:S01]  /*2100*/  IMAD.MOV.U32 R24, RZ, RZ, RZ ;  /* 0x000000ffff187224 */ /* 0x000fe200078e00ff */
[----:B0-----:R-:W-:Y:S02]  /*2110*/  MOV R8, R17 ;  /* 0x0000001100087202 */ /* 0x001fe40000000f00 */
[----:B------:R-:W-:Y:S02]  /*2120*/  MOV R2, R10 ;  /* 0x0000000a00027202 */ /* 0x000fe40000000f00 */
[----:B------:R-:W0:Y:S08]  /*2130*/  LDC R9, c[0x0][0x3a4] ;  /* 0x0000e900ff097b82 */ /* 0x000e300000000800 */
[----:B------:R-:W3:Y:S01]  /*2140*/  LDC.64 R14, c[0x0][0x390] ;  /* 0x0000e400ff0e7b82 */ /* 0x000ee20000000a00 */
[----:B--2---:R-:W-:-:S04]  /*2150*/  ULEA UR4, UR5, UR4, 0x18 ;  /* 0x0000000405047291 */ /* 0x004fc8000f8ec0ff */
[----:B------:R-:W-:-:S06]  /*2160*/  UIADD3 UR4, UPT, UPT, UR4, 0x10, URZ ;  /* 0x0000001004047890 */ /* 0x000fcc000fffe0ff */
[----:B------:R-:W-:-:S07]  /*2170*/  IMAD.U32 R0, RZ, RZ, UR4 ;  /* 0x00000004ff007e24 */ /* 0x000fce000f8e00ff */
.L_x_53:
[----:B------:R-:W2:Y:S01]  /*2180*/  LDS.128 R4, [R0+-0x10] ;  /* 0xfffff00000047984 */ /* 0x000ea20000000c00 */
[----:B------:R-:W4:Y:S01]  /*2190*/  MUFU.RCP R18, R3 ;  /* 0x0000000300127308 */ /* 0x000f220000001000 */
[----:B------:R-:W-:Y:S01]  /*21a0*/  BSSY.RECONVERGENT B3, `(.L_x_37) ;  /* 0x000000b000037945 */ /* 0x000fe20003800200 */
[----:B----4-:R-:W-:-:S04]  /*21b0*/  FFMA R19, R18, -R3, 1 ;  /* 0x3f80000012137423 */ /* 0x010fc80000000803 */
[----:B------:R-:W-:Y:S02]  /*21c0*/  FFMA R19, R18, R19, R18 ;  /* 0x0000001312137223 */ /* 0x000fe40000000012 */
[----:B--2---:R-:W2:Y:S02]  /*21d0*/  FCHK P0, R4, R3 ;  /* 0x0000000304007302 */ /* 0x004ea40000000000 */
[----:B------:R-:W-:-:S04]  /*21e0*/  FFMA R18, R4, R19, RZ ;  /* 0x0000001304127223 */ /* 0x000fc800000000ff */
[----:B------:R-:W-:-:S04]  /*21f0*/  FFMA R20, R18, -R3, R4 ;  /* 0x8000000312147223 */ /* 0x000fc80000000004 */
[----:B------:R-:W-:Y:S01]  /*2200*/  FFMA R19, R19, R20, R18 ;  /* 0x0000001413137223 */ /* 0x000fe20000000012 */
[----:B--2---:R-:W-:Y:S06]  /*2210*/  @!P0 BRA `(.L_x_38) ;  /* 0x00000000000c8947 */ /* 0x004fec0003800000 */
[----:B------:R-:W-:-:S07]  /*2220*/  MOV R18, 0x2240 ;  /* 0x0000224000127802 */ /* 0x000fce0000000f00 */
[----:B01-3--:R-:W-:Y:S05]  /*2230*/  CALL.REL.NOINC `($__internal_1_$__cuda_sm3x_div_rn_noftz_f32_slowpath) ;  /* 0x00000014001c7944 */ /* 0x00bfea0003c00000 */
[----:B------:R-:W-:-:S07]  /*2240*/  MOV R19, R4 ;  /* 0x0000000400137202 */ /* 0x000fce0000000f00 */
.L_x_38:
[----:B-1----:R-:W-:Y:S05]  /*2250*/  BSYNC.RECONVERGENT B3 ;  /* 0x0000000000037941 */ /* 0x002fea0003800200 */
.L_x_37:
[----:B---3--:R-:W-:-:S05]  /*2260*/  IMAD.WIDE R26, R8, 0x4, R14 ;  /* 0x00000004081a7825 */ /* 0x008fca00078e020e */
[----:B------:R-:W2:Y:S01]  /*2270*/  LDG.E R21, desc[UR6][R26.64] ;  /* 0x000000061a157981 */ /* 0x000ea2000c1e1900 */
[----:B------:R-:W1:Y:S01]  /*2280*/  MUFU.RCP R4, R3 ;  /* 0x0000000300047308 */ /* 0x000e620000001000 */
[----:B------:R-:W-:Y:S07]  /*2290*/  BSSY.RECONVERGENT B3, `(.L_x_39) ;  /* 0x000000c000037945 */ /* 0x000fee0003800200 */
[----:B------:R-:W3:Y:S01]  /*22a0*/  FCHK P0, R5, R3 ;  /* 0x0000000305007302 */ /* 0x000ee20000000000 */
[----:B-1----:R-:W-:-:S04]  /*22b0*/  FFMA R23, R4, -R3, 1 ;  /* 0x3f80000004177423 */ /* 0x002fc80000000803 */
[----:B------:R-:W-:-:S04]  /*22c0*/  FFMA R25, R4, R23, R4 ;  /* 0x0000001704197223 */ /* 0x000fc80000000004 */
[----:B------:R-:W-:-:S04]  /*22d0*/  FFMA R4, R5, R25, RZ ;  /* 0x0000001905047223 */ /* 0x000fc800000000ff */
[----:B------:R-:W-:-:S04]  /*22e0*/  FFMA R23, R4, -R3, R5 ;  /* 0x8000000304177223 */ /* 0x000fc80000000005 */
[----:B------:R-:W-:Y:S01]  /*22f0*/  FFMA R4, R25, R23, R4 ;  /* 0x0000001719047223 */ /* 0x000fe20000000004 */
[----:B--2---:R-:W-:Y:S01]  /*2300*/  FFMA R24, R21, R19, R24 ;  /* 0x0000001315187223 */ /* 0x004fe20000000018 */
[----:B---3--:R-:W-:Y:S06]  /*2310*/  @!P0 BRA `(.L_x_40) ;  /* 0x00000000000c8947 */ /* 0x008fec0003800000 */
[----:B------:R-:W-:Y:S02]  /*2320*/  MOV R4, R5 ;  /* 0x0000000500047202 */ /* 0x000fe40000000f00 */
[----:B------:R-:W-:-:S07]  /*2330*/  MOV R18, 0x2350 ;  /* 0x0000235000127802 */ /* 0x000fce0000000f00 */
[----:B0-----:R-:W-:Y:S05]  /*2340*/  CALL.REL.NOINC `($__internal_1_$__cuda_sm3x_div_rn_noftz_f32_slowpath) ;  /* 0x0000001000d87944 */ /* 0x001fea0003c00000 */
.L_x_40:
[----:B------:R-:W-:Y:S05]  /*2350*/  BSYNC.RECONVERGENT B3 ;  /* 0x0000000000037941 */ /* 0x000fea0003800200 */
.L_x_39:
[----:B0-----:R-:W-:-:S05]  /*2360*/  IMAD.WIDE R26, R9, 0x4, R26 ;  /* 0x00000004091a7825 */ /* 0x001fca00078e021a */
[----:B------:R-:W2:Y:S01]  /*2370*/  LDG.E R5, desc[UR6][R26.64] ;  /* 0x000000061a057981 */ /* 0x000ea2000c1e1900 */
[----:B------:R-:W0:Y:S01]  /*2380*/  MUFU.RCP R18, R3 ;  /* 0x0000000300127308 */ /* 0x000e220000001000 */
[----:B------:R-:W-:Y:S07]  /*2390*/  BSSY.RECONVERGENT B3, `(.L_x_41) ;  /* 0x000000c000037945 */ /* 0x000fee0003800200 */
[----:B------:R-:W1:Y:S01]  /*23a0*/  FCHK P0, R6, R3 ;  /* 0x0000000306007302 */ /* 0x000e620000000000 */
[----:B0-----:R-:W-:-:S04]  /*23b0*/  FFMA R19, R18, -R3, 1 ;  /* 0x3f80000012137423 */ /* 0x001fc80000000803 */
[----:B------:R-:W-:-:S04]  /*23c0*/  FFMA R20, R18, R19, R18 ;  /* 0x0000001312147223 */ /* 0x000fc80000000012 */
[----:B------:R-:W-:-:S04]  /*23d0*/  FFMA R19, R6, R20, RZ ;  /* 0x0000001406137223 */ /* 0x000fc800000000ff */
[----:B------:R-:W-:Y:S01]  /*23e0*/  FFMA R18, R19, -R3, R6 ;  /* 0x8000000313127223 */ /* 0x000fe20000000006 */
[----:B--2---:R-:W-:-:S03]  /*23f0*/  FFMA R24, R5, R4, R24 ;  /* 0x0000000405187223 */ /* 0x004fc60000000018 */
[----:B------:R-:W-:Y:S01]  /*2400*/  FFMA R4, R20, R18, R19 ;  /* 0x0000001214047223 */ /* 0x000fe20000000013 */
[----:B-1----:R-:W-:Y:S06]  /*2410*/  @!P0 BRA `(.L_x_42) ;  /* 0x00000000000c8947 */ /* 0x002fec0003800000 */
[----:B------:R-:W-:Y:S01]  /*2420*/  IMAD.MOV.U32 R4, RZ, RZ, R6 ;  /* 0x000000ffff047224 */ /* 0x000fe200078e0006 */
[----:B------:R-:W-:-:S07]  /*2430*/  MOV R18, 0x2450 ;  /* 0x0000245000127802 */ /* 0x000fce0000000f00 */
[----:B------:R-:W-:Y:S05]  /*2440*/  CALL.REL.NOINC `($__internal_1_$__cuda_sm3x_div_rn_noftz_f32_slowpath) ;  /* 0x0000001000987944 */ /* 0x000fea0003c00000 */
.L_x_42:
[----:B------:R-:W-:Y:S05]  /*2450*/  BSYNC.RECONVERGENT B3 ;  /* 0x0000000000037941 */ /* 0x000fea0003800200 */
.L_x_41:
[----:B------:R-:W-:-:S05]  /*2460*/  IMAD.WIDE R26, R9, 0x4, R26 ;  /* 0x00000004091a7825 */ /* 0x000fca00078e021a */
[----:B------:R-:W2:Y:S01]  /*2470*/  LDG.E R5, desc[UR6][R26.64] ;  /* 0x000000061a057981 */ /* 0x000ea2000c1e1900 */
[----:B------:R-:W0:Y:S01]  /*2480*/  MUFU.RCP R6, R3 ;  /* 0x0000000300067308 */ /* 0x000e220000001000 */
[----:B------:R-:W-:Y:S07]  /*2490*/  BSSY.RECONVERGENT B3, `(.L_x_43) ;  /* 0x000000d000037945 */ /* 0x000fee0003800200 */
[----:B------:R-:W1:Y:S01]  /*24a0*/  FCHK P0, R7, R3 ;  /* 0x0000000307007302 */ /* 0x000e620000000000 */
[----:B0-----:R-:W-:-:S04]  /*24b0*/  FFMA R19, R6, -R3, 1 ;  /* 0x3f80000006137423 */ /* 0x001fc80000000803 */
[----:B------:R-:W-:-:S04]  /*24c0*/  FFMA R19, R6, R19, R6 ;  /* 0x0000001306137223 */ /* 0x000fc80000000006 */
[----:B------:R-:W-:-:S04]  /*24d0*/  FFMA R6, R7, R19, RZ ;  /* 0x0000001307067223 */ /* 0x000fc800000000ff */
[----:B------:R-:W-:-:S04]  /*24e0*/  FFMA R21, R6, -R3, R7 ;  /* 0x8000000306157223 */ /* 0x000fc80000000007 */
[----:B------:R-:W-:Y:S01]  /*24f0*/  FFMA R21, R19, R21, R6 ;  /* 0x0000001513157223 */ /* 0x000fe20000000006 */
[----:B--2---:R-:W-:Y:S01]  /*2500*/  FFMA R24, R5, R4, R24 ;  /* 0x0000000405187223 */ /* 0x004fe20000000018 */
[----:B-1----:R-:W-:Y:S06]  /*2510*/  @!P0 BRA `(.L_x_44) ;  /* 0x0000000000108947 */ /* 0x002fec0003800000 */
[----:B------:R-:W-:Y:S02]  /*2520*/  MOV R4, R7 ;  /* 0x0000000700047202 */ /* 0x000fe40000000f00 */
[----:B------:R-:W-:-:S07]  /*2530*/  MOV R18, 0x2550 ;  /* 0x0000255000127802 */ /* 0x000fce0000000f00 */
[----:B------:R-:W-:Y:S05]  /*2540*/  CALL.REL.NOINC `($__internal_1_$__cuda_sm3x_div_rn_noftz_f32_slowpath) ;  /* 0x0000001000587944 */ /* 0x000fea0003c00000 */
[----:B------:R-:W-:-:S07]  /*2550*/  MOV R21, R4 ;  /* 0x0000000400157202 */ /* 0x000fce0000000f00 */
.L_x_44:
[----:B------:R-:W-:Y:S05]  /*2560*/  BSYNC.RECONVERGENT B3 ;  /* 0x0000000000037941 */ /* 0x000fea0003800200 */
.L_x_43:
[----:B------:R-:W-:Y:S01]  /*2570*/  IMAD.WIDE R26, R9, 0x4, R26 ;  /* 0x00000004091a7825 */ /* 0x000fe200078e021a */
[----:B------:R-:W0:Y:S04]  /*2580*/  LDS.128 R4, [R0] ;  /* 0x0000000000047984 */ /* 0x000e280000000c00 */
[----:B------:R-:W2:Y:S01]  /*2590*/  LDG.E R23, desc[UR6][R26.64] ;  /* 0x000000061a177981 */ /* 0x000ea2000c1e1900 */
[----:B------:R-:W1:Y:S01]  /*25a0*/  MUFU.RCP R18, R3 ;  /* 0x0000000300127308 */ /* 0x000e620000001000 */
[----:B------:R-:W-:Y:S01]  /*25b0*/  BSSY.RECONVERGENT B3, `(.L_x_45) ;  /* 0x000000c000037945 */ /* 0x000fe20003800200 */
[----:B-1----:R-:W-:-:S04]  /*25c0*/  FFMA R19, R18, -R3, 1 ;  /* 0x3f80000012137423 */ /* 0x002fc80000000803 */
[----:B------:R-:W-:Y:S02]  /*25d0*/  FFMA R19, R18, R19, R18 ;  /* 0x0000001312137223 */ /* 0x000fe40000000012 */
[----:B0-----:R-:W0:Y:S02]  /*25e0*/  FCHK P0, R4, R3 ;  /* 0x0000000304007302 */ /* 0x001e240000000000 */
[----:B------:R-:W-:-:S04]  /*25f0*/  FFMA R25, R19, R4, RZ ;  /* 0x0000000413197223 */ /* 0x000fc800000000ff */
[----:B------:R-:W-:-:S04]  /*2600*/  FFMA R18, R25, -R3, R4 ;  /* 0x8000000319127223 */ /* 0x000fc80000000004 */
[----:B------:R-:W-:Y:S01]  /*2610*/  FFMA R19, R19, R18, R25 ;  /* 0x0000001213137223 */ /* 0x000fe20000000019 */
[----:B--2---:R-:W-:Y:S01]  /*2620*/  FFMA R24, R23, R21, R24 ;  /* 0x0000001517187223 */ /* 0x004fe20000000018 */
[----:B0-----:R-:W-:Y:S06]  /*2630*/  @!P0 BRA `(.L_x_46) ;  /* 0x00000000000c8947 */ /* 0x001fec0003800000 */
[----:B------:R-:W-:-:S07]  /*2640*/  MOV R18, 0x2660 ;  /* 0x0000266000127802 */ /* 0x000fce0000000f00 */
[----:B------:R-:W-:Y:S05]  /*2650*/  CALL.REL.NOINC `($__internal_1_$__cuda_sm3x_div_rn_noftz_f32_slowpath) ;  /* 0x0000001000147944 */ /* 0x000fea0003c00000 */
[----:B------:R-:W-:-:S07]  /*2660*/  IMAD.MOV.U32 R19, RZ, RZ, R4 ;  /* 0x000000ffff137224 */ /* 0x000fce00078e0004 */
.L_x_46:
[----:B------:R-:W-:Y:S05]  /*2670*/  BSYNC.RECONVERGENT B3 ;  /* 0x0000000000037941 */ /* 0x000fea0003800200 */
.L_x_45:
        /* <DEDUP_REMOVED lines=15> */
.L_x_48:
[----:B------:R-:W-:Y:S05]  /*2770*/  BSYNC.RECONVERGENT B3 ;  /* 0x0000000000037941 */ /* 0x000fea0003800200 */
.L_x_47:
        /* <DEDUP_REMOVED lines=15> */
[----:B------:R-:W-:-:S07]  /*2870*/  IMAD.MOV.U32 R5, RZ, RZ, R4 ;  /* 0x000000ffff057224 */ /* 0x000fce00078e0004 */
.L_x_50:
[----:B------:R-:W-:Y:S05]  /*2880*/  BSYNC.RECONVERGENT B3 ;  /* 0x0000000000037941 */ /* 0x000fea0003800200 */
.L_x_49:
        /* <DEDUP_REMOVED lines=15> */
.L_x_52:
[----:B------:R-:W-:Y:S05]  /*2980*/  BSYNC.RECONVERGENT B3 ;  /* 0x0000000000037941 */ /* 0x000fea0003800200 */
.L_x_51:
[----:B------:R-:W-:-:S06]  /*2990*/  IMAD.WIDE R26, R9, 0x4, R26 ;  /* 0x00000004091a7825 */ /* 0x000fcc00078e021a */
[----:B------:R-:W2:Y:S01]  /*29a0*/  LDG.E R27, desc[UR6][R26.64] ;  /* 0x000000061a1b7981 */ /* 0x000ea2000c1e1900 */
[----:B------:R-:W-:Y:S01]  /*29b0*/  IADD3 R2, PT, PT, R2, 0x8, RZ ;  /* 0x0000000802027810 */ /* 0x000fe20007ffe0ff */
[----:B------:R-:W-:Y:S01]  /*29c0*/  IMAD R8, R9, 0x8, R8 ;  /* 0x0000000809087824 */ /* 0x000fe200078e0208 */
[----:B------:R-:W-:Y:S02]  /*29d0*/  IADD3 R0, PT, PT, R0, 0x20, RZ ;  /* 0x0000002000007810 */ /* 0x000fe40007ffe0ff */
[----:B------:R-:W-:Y:S01]  /*29e0*/  ISETP.NE.AND P0, PT, R2, RZ, PT ;  /* 0x000000ff0200720c */ /* 0x000fe20003f05270 */
[----:B--2---:R-:W-:-:S12]  /*29f0*/  FFMA R24, R27, R4, R24 ;  /* 0x000000041b187223 */ /* 0x004fd80000000018 */
[----:B------:R-:W-:Y:S05]  /*2a00*/  @P0 BRA `(.L_x_53) ;  /* 0xfffffff400dc0947 */ /* 0x000fea000383ffff */
[----:B------:R-:W-:Y:S05]  /*2a10*/  BSYNC.RECONVERGENT B2 ;  /* 0x0000000000027941 */ /* 0x000fea0003800200 */
.L_x_36:
[----:B------:R-:W-:-:S07]  /*2a20*/  MOV R2, R13 ;  /* 0x0000000d00027202 */ /* 0x000fce0000000f00 */
.L_x_35:
[----:B------:R-:W-:Y:S01]  /*2a30*/  ISETP.NE.AND P0, PT, R16, RZ, PT ;  /* 0x000000ff1000720c */ /* 0x000fe20003f05270 */
[----:B------:R-:W-:-:S12]  /*2a40*/  BSSY.RECONVERGENT B2, `(.L_x_54) ;  /* 0x00000a5000027945 */ /* 0x000fd80003800200 */
[----:B------:R-:W-:Y:S05]  /*2a50*/  @!P0 BRA `(.L_x_55) ;  /* 0x00000008008c8947 */ /* 0x000fea0003800000 */
[----:B------:R-:W-:Y:S01]  /*2a60*/  ISETP.GE.U32.AND P0, PT, R11, 0x3, PT ;  /* 0x000000030b00780c */ /* 0x000fe20003f06070 */
[----:B------:R-:W-:-:S12]  /*2a70*/  BSSY.RECONVERGENT B3, `(.L_x_56) ;  /* 0x0000054000037945 */ /* 0x000fd80003800200 */
[----:B------:R-:W-:Y:S05]  /*2a80*/  @!P0 BRA `(.L_x_57) ;  /* 0x0000000400488947 */ /* 0x000fea0003800000 */
[----:B------:R-:W2:Y:S01]  /*2a90*/  S2UR UR5, SR_CgaCtaId ;  /* 0x00000000000579c3 */ /* 0x000ea20000008800 */
[----:B------:R-:W-:Y:S01]  /*2aa0*/  UMOV UR4, 0x400 ;  /* 0x0000040000047882 */ /* 0x000fe20000000000 */
[----:B0-----:R-:W0:Y:S01]  /*2ab0*/  MUFU.RCP R4, R3 ;  /* 0x0000000300047308 */ /* 0x001e220000001000 */
[----:B------:R-:W-:Y:S01]  /*2ac0*/  BSSY.RECONVERGENT B4, `(.L_x_58) ;  /* 0x000000f000047945 */ /* 0x000fe20003800200 */
[----:B0-----:R-:W-:-:S04]  /*2ad0*/  FFMA R5, R4, -R3, 1 ;  /* 0x3f80000004057423 */ /* 0x001fc80000000803 */
[----:B------:R-:W-:Y:S01]  /*2ae0*/  FFMA R4, R4, R5, R4 ;  /* 0x0000000504047223 */ /* 0x000fe20000000004 */
[----:B--2---:R-:W-:-:S06]  /*2af0*/  ULEA UR4, UR5, UR4, 0x18 ;  /* 0x0000000405047291 */ /* 0x004fcc000f8ec0ff */
[----:B------:R-:W-:-:S05]  /*2b00*/  LEA R0, R2, UR4, 0x2 ;  /* 0x0000000402007c11 */ /* 0x000fca000f8e10ff */
[----:B------:R-:W0:Y:S02]  /*2b10*/  LDS R8, [R0] ;  /* 0x0000000000087984 */ /* 0x000e240000000800 */
[----:B0-----:R-:W0:Y:S01]  /*2b20*/  FCHK P0, R8, R3 ;  /* 0x0000000308007302 */ /* 0x001e220000000000 */
[----:B------:R-:W-:-:S04]  /*2b30*/  FFMA R5, R4, R8, RZ ;  /* 0x0000000804057223 */ /* 0x000fc800000000ff */
[----:B------:R-:W-:-:S04]  /*2b40*/  FFMA R6, R5, -R3, R8 ;  /* 0x8000000305067223 */ /* 0x000fc80000000008 */
[----:B------:R-:W-:Y:S01]  /*2b50*/  FFMA R5, R4, R6, R5 ;  /* 0x0000000604057223 */ /* 0x000fe20000000005 */
[----:B0-----:R-:W-:Y:S06]  /*2b60*/  @!P0 BRA `(.L_x_59) ;  /* 0x0000000000108947 */ /* 0x001fec0003800000 */
[----:B------:R-:W-:Y:S01]  /*2b70*/  IMAD.MOV.U32 R4, RZ, RZ, R8 ;  /* 0x000000ffff047224 */ /* 0x000fe200078e0008 */
[----:B------:R-:W-:-:S07]  /*2b80*/  MOV R18, 0x2ba0 ;  /* 0x00002ba000127802 */ /* 0x000fce0000000f00 */
[----:B-1----:R-:W-:Y:S05]  /*2b90*/  CALL.REL.NOINC `($__internal_1_$__cuda_sm3x_div_rn_noftz_f32_slowpath) ;  /* 0x0000000800c47944 */ /* 0x002fea0003c00000 */
[----:B------:R-:W-:-:S07]  /*2ba0*/  MOV R5, R4 ;  /* 0x0000000400057202 */ /* 0x000fce0000000f00 */
.L_x_59:
[----:B-1----:R-:W-:Y:S05]  /*2bb0*/  BSYNC.RECONVERGENT B4 ;  /* 0x0000000000047941 */ /* 0x002fea0003800200 */
.L_x_58:
[----:B------:R-:W0:Y:S01]  /*2bc0*/  LDC.64 R6, c[0x0][0x390] ;  /* 0x0000e400ff067b82 */ /* 0x000e220000000a00 */
[----:B------:R-:W1:Y:S01]  /*2bd0*/  LDCU UR4, c[0x0][0x3a4] ;  /* 0x00007480ff0477ac */ /* 0x000e620008000800 */
[----:B------:R-:W2:Y:S01]  /*2be0*/  LDS R19, [R0+0x4] ;  /* 0x0000040000137984 */ /* 0x000ea20000000800 */
[----:B-1----:R-:W-:-:S04]  /*2bf0*/  IMAD R9, R2, UR4, R17 ;  /* 0x0000000402097c24 */ /* 0x002fc8000f8e0211 */
[----:B0-----:R-:W-:-:S05]  /*2c00*/  IMAD.WIDE R6, R9, 0x4, R6 ;  /* 0x0000000409067825 */ /* 0x001fca00078e0206 */
[----:B------:R-:W3:Y:S01]  /*2c10*/  LDG.E R9, desc[UR6][R6.64] ;  /* 0x0000000606097981 */ /* 0x000ee2000c1e1900 */
[----:B------:R-:W0:Y:S01]  /*2c20*/  MUFU.RCP R4, R3 ;  /* 0x0000000300047308 */ /* 0x000e220000001000 */
[----:B------:R-:W-:Y:S07]  /*2c30*/  BSSY.RECONVERGENT B4, `(.L_x_60) ;  /* 0x000000d000047945 */ /* 0x000fee0003800200 */
[----:B--2---:R-:W1:Y:S01]  /*2c40*/  FCHK P0, R19, R3 ;  /* 0x0000000313007302 */ /* 0x004e620000000000 */
[----:B0-----:R-:W-:-:S04]  /*2c50*/  FFMA R15, R4, -R3, 1 ;  /* 0x3f800000040f7423 */ /* 0x001fc80000000803 */
[----:B------:R-:W-:-:S04]  /*2c60*/  FFMA R4, R4, R15, R4 ;  /* 0x0000000f04047223 */ /* 0x000fc80000000004 */
[----:B------:R-:W-:-:S04]  /*2c70*/  FFMA R8, R4, R19, RZ ;  /* 0x0000001304087223 */ /* 0x000fc800000000ff */
[----:B------:R-:W-:-:S04]  /*2c80*/  FFMA R15, R8, -R3, R19 ;  /* 0x80000003080f7223 */ /* 0x000fc80000000013 */
[----:B------:R-:W-:Y:S01]  /*2c90*/  FFMA R8, R4, R15, R8 ;  /* 0x0000000f04087223 */ /* 0x000fe20000000008 */
[----:B---3--:R-:W-:Y:S01]  /*2ca0*/  FFMA R5, R9, R5, R24 ;  /* 0x0000000509057223 */ /* 0x008fe20000000018 */
[----:B-1----:R-:W-:Y:S06]  /*2cb0*/  @!P0 BRA `(.L_x_61) ;  /* 0x0000000000108947 */ /* 0x002fec0003800000 */
[----:B------:R-:W-:Y:S02]  /*2cc0*/  MOV R4, R19 ;  /* 0x0000001300047202 */ /* 0x000fe40000000f00 */
[----:B------:R-:W-:-:S07]  /*2cd0*/  MOV R18, 0x2cf0 ;  /* 0x00002cf000127802 */ /* 0x000fce0000000f00 */
[----:B------:R-:W-:Y:S05]  /*2ce0*/  CALL.REL.NOINC `($__internal_1_$__cuda_sm3x_div_rn_noftz_f32_slowpath) ;  /* 0x0000000800707944 */ /* 0x000fea0003c00000 */
[----:B------:R-:W-:-:S07]  /*2cf0*/  IMAD.MOV.U32 R8, RZ, RZ, R4 ;  /* 0x000000ffff087224 */ /* 0x000fce00078e0004 */
.L_x_61:
[----:B------:R-:W-:Y:S05]  /*2d00*/  BSYNC.RECONVERGENT B4 ;  /* 0x0000000000047941 */ /* 0x000fea0003800200 */
.L_x_60:
[----:B------:R-:W0:Y:S01]  /*2d10*/  LDC R9, c[0x0][0x3a4] ;  /* 0x0000e900ff097b82 */ /* 0x000e220000000800 */
[----:B------:R-:W1:Y:S01]  /*2d20*/  LDS R20, [R0+0x8] ;  /* 0x0000080000147984 */ /* 0x000e620000000800 */
[----:B0-----:R-:W-:-:S05]  /*2d30*/  IMAD.WIDE R6, R9, 0x4, R6 ;  /* 0x0000000409067825 */ /* 0x001fca00078e0206 */
[----:B------:R-:W2:Y:S01]  /*2d40*/  LDG.E R14, desc[UR6][R6.64] ;  /* 0x00000006060e7981 */ /* 0x000ea2000c1e1900 */
[----:B------:R-:W0:Y:S01]  /*2d50*/  MUFU.RCP R4, R3 ;  /* 0x0000000300047308 */ /* 0x000e220000001000 */
[----:B------:R-:W-:Y:S07]  /*2d60*/  BSSY.RECONVERGENT B4, `(.L_x_62) ;  /* 0x000000d000047945 */ /* 0x000fee0003800200 */
[----:B-1----:R-:W1:Y:S01]  /*2d70*/  FCHK P0, R20, R3 ;  /* 0x0000000314007302 */ /* 0x002e620000000000 */
        /* <DEDUP_REMOVED lines=11> */
.L_x_63:
[----:B------:R-:W-:Y:S05]  /*2e30*/  BSYNC.RECONVERGENT B4 ;  /* 0x0000000000047941 */ /* 0x000fea0003800200 */
.L_x_62:
        /* <DEDUP_REMOVED lines=14> */
[----:B------:R-:W-:Y:S01]  /*2f20*/  IMAD.MOV.U32 R4, RZ, RZ, R0 ;  /* 0x000000ffff047224 */ /* 0x000fe200078e0000 */
[----:B------:R-:W-:-:S07]  /*2f30*/  MOV R18, 0x2f50 ;  /* 0x00002f5000127802 */ /* 0x000fce0000000f00 */
[----:B------:R-:W-:Y:S05]  /*2f40*/  CALL.REL.NOINC `($__internal_1_$__cuda_sm3x_div_rn_noftz_f32_slowpath) ;  /* 0x0000000400d87944 */ /* 0x000fea0003c00000 */
.L_x_65:
[----:B------:R-:W-:Y:S05]  /*2f50*/  BSYNC.RECONVERGENT B4 ;  /* 0x0000000000047941 */ /* 0x000fea0003800200 */
.L_x_64:
[----:B------:R-:W0:Y:S02]  /*2f60*/  LDC R9, c[0x0][0x3a4] ;  /* 0x0000e900ff097b82 */ /* 0x000e240000000800 */
[----:B0-----:R-:W-:-:S06]  /*2f70*/  IMAD.WIDE R6, R9, 0x4, R6 ;  /* 0x0000000409067825 */ /* 0x001fcc00078e0206 */
[----:B------:R-:W2:Y:S01]  /*2f80*/  LDG.E R6, desc[UR6][R6.64] ;  /* 0x0000000606067981 */ /* 0x000ea2000c1e1900 */
[----:B------:R-:W-:Y:S01]  /*2f90*/  IADD3 R2, PT, PT, R2, 0x4, RZ ;  /* 0x0000000402027810 */ /* 0x000fe20007ffe0ff */
[----:B--2---:R-:W-:-:S07]  /*2fa0*/  FFMA R24, R6, R4, R5 ;  /* 0x0000000406187223 */ /* 0x004fce0000000005 */
.L_x_57:
[----:B-1----:R-:W-:Y:S05]  /*2fb0*/  BSYNC.RECONVERGENT B3 ;  /* 0x0000000000037941 */ /* 0x002fea0003800200 */
.L_x_56:
[----:B------:R-:W-:-:S13]  /*2fc0*/  ISETP.NE.AND P0, PT, R12, RZ, PT ;  /* 0x000000ff0c00720c */ /* 0x000fda0003f05270 */
[----:B------:R-:W-:Y:S05]  /*2fd0*/  @!P0 BRA `(.L_x_55) ;  /* 0x00000004002c8947 */ /* 0x000fea0003800000 */
[----:B------:R-:W-:Y:S01]  /*2fe0*/  ISETP.NE.AND P0, PT, R12, 0x1, PT ;  /* 0x000000010c00780c */ /* 0x000fe20003f05270 */
[----:B------:R-:W-:-:S12]  /*2ff0*/  BSSY.RECONVERGENT B3, `(.L_x_66) ;  /* 0x000002e000037945 */ /* 0x000fd80003800200 */
[----:B------:R-:W-:Y:S05]  /*3000*/  @!P0 BRA `(.L_x_67) ;  /* 0x0000000000b08947 */ /* 0x000fea0003800000 */
[----:B------:R-:W1:Y:S01]  /*3010*/  S2UR UR5, SR_CgaCtaId ;  /* 0x00000000000579c3 */ /* 0x000e620000008800 */
[----:B------:R-:W-:Y:S01]  /*3020*/  UMOV UR4, 0x400 ;  /* 0x0000040000047882 */ /* 0x000fe20000000000 */
[----:B0-----:R-:W0:Y:S01]  /*3030*/  MUFU.RCP R4, R3 ;  /* 0x0000000300047308 */ /* 0x001e220000001000 */
[----:B------:R-:W-:Y:S01]  /*3040*/  BSSY.RECONVERGENT B4, `(.L_x_68) ;  /* 0x000000f000047945 */ /* 0x000fe20003800200 */
[----:B0-----:R-:W-:-:S04]  /*3050*/  FFMA R5, R4, -R3, 1 ;  /* 0x3f80000004057423 */ /* 0x001fc80000000803 */
[----:B------:R-:W-:Y:S01]  /*3060*/  FFMA R4, R4, R5, R4 ;  /* 0x0000000504047223 */ /* 0x000fe20000000004 */
[----:B-1----:R-:W-:-:S06]  /*3070*/  ULEA UR4, UR5, UR4, 0x18 ;  /* 0x0000000405047291 */ /* 0x002fcc000f8ec0ff */
[----:B------:R-:W-:-:S05]  /*3080*/  LEA R0, R2, UR4, 0x2 ;  /* 0x0000000402007c11 */ /* 0x000fca000f8e10ff */
[----:B------:R-:W0:Y:S02]  /*3090*/  LDS R8, [R0] ;  /* 0x0000000000087984 */ /* 0x000e240000000800 */
[----:B0-----:R-:W0:Y:S01]  /*30a0*/  FCHK P0, R8, R3 ;  /* 0x0000000308007302 */ /* 0x001e220000000000 */
[----:B------:R-:W-:-:S04]  /*30b0*/  FFMA R5, R4, R8, RZ ;  /* 0x0000000804057223 */ /* 0x000fc800000000ff */
[----:B------:R-:W-:-:S04]  /*30c0*/  FFMA R6, R5, -R3, R8 ;  /* 0x8000000305067223 */ /* 0x000fc80000000008 */
[----:B------:R-:W-:Y:S01]  /*30d0*/  FFMA R5, R4, R6, R5 ;  /* 0x0000000604057223 */ /* 0x000fe20000000005 */
[----:B0-----:R-:W-:Y:S06]  /*30e0*/  @!P0 BRA `(.L_x_69) ;  /* 0x0000000000108947 */ /* 0x001fec0003800000 */
[----:B------:R-:W-:Y:S02]  /*30f0*/  MOV R4, R8 ;  /* 0x0000000800047202 */ /* 0x000fe40000000f00 */
[----:B------:R-:W-:-:S07]  /*3100*/  MOV R18, 0x3120 ;  /* 0x0000312000127802 */ /* 0x000fce0000000f00 */
[----:B------:R-:W-:Y:S05]  /*3110*/  CALL.REL.NOINC `($__internal_1_$__cuda_sm3x_div_rn_noftz_f32_slowpath) ;  /* 0x0000000400647944 */ /* 0x000fea0003c00000 */
[----:B------:R-:W-:-:S07]  /*3120*/  IMAD.MOV.U32 R5, RZ, RZ, R4 ;  /* 0x000000ffff057224 */ /* 0x000fce00078e0004 */
.L_x_69:
[----:B------:R-:W-:Y:S05]  /*3130*/  BSYNC.RECONVERGENT B4 ;  /* 0x0000000000047941 */ /* 0x000fea0003800200 */
.L_x_68:
        /* <DEDUP_REMOVED lines=19> */
.L_x_71:
[----:B------:R-:W-:Y:S05]  /*3270*/  BSYNC.RECONVERGENT B4 ;  /* 0x0000000000047941 */ /* 0x000fea0003800200 */
.L_x_70:
[----:B------:R-:W0:Y:S02]  /*3280*/  LDC R5, c[0x0][0x3a4] ;  /* 0x0000e900ff057b82 */ /* 0x000e240000000800 */
[----:B0-----:R-:W-:-:S06]  /*3290*/  IMAD.WIDE R6, R5, 0x4, R6 ;  /* 0x0000000405067825 */ /* 0x001fcc00078e0206 */
[----:B------:R-:W2:Y:S01]  /*32a0*/  LDG.E R7, desc[UR6][R6.64] ;  /* 0x0000000606077981 */ /* 0x000ea2000c1e1900 */
[----:B------:R-:W-:Y:S01]  /*32b0*/  IADD3 R2, PT, PT, R2, 0x2, RZ ;  /* 0x0000000202027810 */ /* 0x000fe20007ffe0ff */
[----:B--2---:R-:W-:-:S07]  /*32c0*/  FFMA R24, R7, R4, R24 ;  /* 0x0000000407187223 */ /* 0x004fce0000000018 */
.L_x_67:
[----:B------:R-:W-:Y:S05]  /*32d0*/  BSYNC.RECONVERGENT B3 ;  /* 0x0000000000037941 */ /* 0x000fea0003800200 */
.L_x_66:
[----:B------:R-:W1:Y:S02]  /*32e0*/  LDCU UR4, c[0x0][0x3a0] ;  /* 0x00007400ff0477ac */ /* 0x000e640008000800 */
[----:B-1----:R-:W-:-:S09]  /*32f0*/  ULOP3.LUT UP0, URZ, UR4, 0x1, URZ, 0xc0, !UPT ;  /* 0x0000000104ff7892 */ /* 0x002fd2000f80c0ff */
[----:B------:R-:W-:Y:S05]  /*3300*/  BRA.U !UP0, `(.L_x_55) ;  /* 0x0000000108607547 */ /* 0x000fea000b800000 */
[----:B------:R-:W1:Y:S01]  /*3310*/  S2UR UR5, SR_CgaCtaId ;  /* 0x00000000000579c3 */ /* 0x000e620000008800 */
[----:B------:R-:W-:Y:S01]  /*3320*/  UMOV UR4, 0x400 ;  /* 0x0000040000047882 */ /* 0x000fe20000000000 */
[----:B------:R-:W0:Y:S01]  /*3330*/  MUFU.RCP R0, R3 ;  /* 0x0000000300007308 */ /* 0x000e220000001000 */
[----:B------:R-:W-:Y:S01]  /*3340*/  BSSY.RECONVERGENT B3, `(.L_x_72) ;  /* 0x000000e000037945 */ /* 0x000fe20003800200 */
[----:B0-----:R-:W-:-:S04]  /*3350*/  FFMA R5, R0, -R3, 1 ;  /* 0x3f80000000057423 */ /* 0x001fc80000000803 */
[----:B------:R-:W-:Y:S01]  /*3360*/  FFMA R0, R0, R5, R0 ;  /* 0x0000000500007223 */ /* 0x000fe20000000000 */
[----:B-1----:R-:W-:-:S06]  /*3370*/  ULEA UR4, UR5, UR4, 0x18 ;  /* 0x0000000405047291 */ /* 0x002fcc000f8ec0ff */
[----:B------:R-:W-:-:S06]  /*3380*/  LEA R4, R2, UR4, 0x2 ;  /* 0x0000000402047c11 */ /* 0x000fcc000f8e10ff */
[----:B------:R-:W0:Y:S02]  /*3390*/  LDS R4, [R4] ;  /* 0x0000000004047984 */ /* 0x000e240000000800 */
[----:B0-----:R-:W0:Y:S01]  /*33a0*/  FCHK P0, R4, R3 ;  /* 0x0000000304007302 */ /* 0x001e220000000000 */
[----:B------:R-:W-:-:S04]  /*33b0*/  FFMA R5, R0, R4, RZ ;  /* 0x0000000400057223 */ /* 0x000fc800000000ff */
[----:B------:R-:W-:-:S04]  /*33c0*/  FFMA R6, R5, -R3, R4 ;  /* 0x8000000305067223 */ /* 0x000fc80000000004 */
[----:B------:R-:W-:Y:S01]  /*33d0*/  FFMA R7, R0, R6, R5 ;  /* 0x0000000600077223 */ /* 0x000fe20000000005 */
[----:B0-----:R-:W-:Y:S06]  /*33e0*/  @!P0 BRA `(.L_x_73) ;  /* 0x00000000000c8947 */ /* 0x001fec0003800000 */
[----:B------:R-:W-:-:S07]  /*33f0*/  MOV R18, 0x3410 ;  /* 0x0000341000127802 */ /* 0x000fce0000000f00 */
[----:B------:R-:W-:Y:S05]  /*3400*/  CALL.REL.NOINC `($__internal_1_$__cuda_sm3x_div_rn_noftz_f32_slowpath) ;  /* 0x0000000000a87944 */ /* 0x000fea0003c00000 */
[----:B------:R-:W-:-:S07]  /*3410*/  IMAD.MOV.U32 R7, RZ, RZ, R4 ;  /* 0x000000ffff077224 */ /* 0x000fce00078e0004 */
.L_x_73:
[----:B------:R-:W-:Y:S05]  /*3420*/  BSYNC.RECONVERGENT B3 ;  /* 0x0000000000037941 */ /* 0x000fea0003800200 */
.L_x_72:
[----:B------:R-:W0:Y:S01]  /*3430*/  LDC.64 R4, c[0x0][0x390] ;  /* 0x0000e400ff047b82 */ /* 0x000e220000000a00 */
[----:B------:R-:W1:Y:S02]  /*3440*/  LDCU UR4, c[0x0][0x3a4] ;  /* 0x00007480ff0477ac */ /* 0x000e640008000800 */
[----:B-1----:R-:W-:-:S04]  /*3450*/  IMAD R9, R2, UR4, R17 ;  /* 0x0000000402097c24 */ /* 0x002fc8000f8e0211 */
[----:B0-----:R-:W-:-:S06]  /*3460*/  IMAD.WIDE R4, R9, 0x4, R4 ;  /* 0x0000000409047825 */ /* 0x001fcc00078e0204 */
[----:B------:R-:W2:Y:S02]  /*3470*/  LDG.E R5, desc[UR6][R4.64] ;  /* 0x0000000604057981 */ /* 0x000ea4000c1e1900 */
[----:B--2---:R-:W-:-:S07]  /*3480*/  FFMA R24, R5, R7, R24 ;  /* 0x0000000705187223 */ /* 0x004fce0000000018 */
.L_x_55:
[----:B-1----:R-:W-:Y:S05]  /*3490*/  BSYNC.RECONVERGENT B2 ;  /* 0x0000000000027941 */ /* 0x002fea0003800200 */
.L_x_54:
[----:B------:R-:W1:Y:S08]  /*34a0*/  LDC R0, c[0x0][0x3a4] ;  /* 0x0000e900ff007b82 */ /* 0x000e700000000800 */
[----:B0-----:R-:W0:Y:S01]  /*34b0*/  LDC.64 R4, c[0x0][0x398] ;  /* 0x0000e600ff047b82 */ /* 0x001e220000000a00 */
[----:B-1----:R-:W-:Y:S01]  /*34c0*/  IMAD R7, R0, UR8, R17 ;  /* 0x0000000800077c24 */ /* 0x002fe2000f8e0211 */
[----:B------:R-:W-:-:S04]  /*34d0*/  IADD3 R17, PT, PT, R17, UR9, RZ ;  /* 0x0000000911117c10 */ /* 0x000fc8000fffe0ff */
[----:B------:R-:W-:Y:S01]  /*34e0*/  ISETP.GE.AND P0, PT, R17, R0, PT ;  /* 0x000000001100720c */ /* 0x000fe20003f06270 */
[----:B0-----:R-:W-:-:S05]  /*34f0*/  IMAD.WIDE R4, R7, 0x4, R4 ;  /* 0x0000000407047825 */ /* 0x001fca00078e0204 */
[----:B------:R3:W-:Y:S07]  /*3500*/  STG.E desc[UR6][R4.64], R24 ;  /* 0x0000001804007986 */ /* 0x0007ee000c101906 */
[----:B------:R-:W-:Y:S05]  /*3510*/  @!P0 BRA `(.L_x_74) ;  /* 0xffffffe800d88947 */ /* 0x000fea000383ffff */
[----:B------:R-:W-:Y:S05]  /*3520*/  EXIT ;  /* 0x000000000000794d */ /* 0x000fea0003800000 */
        .weak           $__internal_0_$__cuda_sm20_sqrt_rn_f32_slowpath
        .type           $__internal_0_$__cuda_sm20_sqrt_rn_f32_slowpath,@function
        .size           $__internal_0_$__cuda_sm20_sqrt_rn_f32_slowpath,($__internal_1_$__cuda_sm3x_div_rn_noftz_f32_slowpath - $__internal_0_$__cuda_sm20_sqrt_rn_f32_slowpath)
$__internal_0_$__cuda_sm20_sqrt_rn_f32_slowpath:
[----:B------:R-:W-:-:S13]  /*3530*/  LOP3.LUT P1, RZ, R0, 0x7fffffff, RZ, 0xc0, !PT ;  /* 0x7fffffff00ff7812 */ /* 0x000fda000782c0ff */
[----:B------:R-:W-:Y:S01]  /*3540*/  @!P1 MOV R2, R0 ;  /* 0x0000000000029202 */ /* 0x000fe20000000f00 */
[----:B------:R-:W-:Y:S06]  /*3550*/  @!P1 BRA `(.L_x_75) ;  /* 0x0000000000449947 */ /* 0x000fec0003800000 */
[----:B------:R-:W-:-:S13]  /*3560*/  FSETP.GEU.FTZ.AND P1, PT, R0, RZ, PT ;  /* 0x000000ff0000720b */ /* 0x000fda0003f3e000 */
[----:B------:R-:W-:Y:S01]  /*3570*/  @!P1 IMAD.MOV.U32 R2, RZ, RZ, 0x7fffffff ;  /* 0x7fffffffff029424 */ /* 0x000fe200078e00ff */
[----:B------:R-:W-:Y:S06]  /*3580*/  @!P1 BRA `(.L_x_75) ;  /* 0x0000000000389947 */ /* 0x000fec0003800000 */
[----:B------:R-:W-:-:S13]  /*3590*/  FSETP.GTU.FTZ.AND P1, PT, |R0|, +INF , PT ;  /* 0x7f8000000000780b */ /* 0x000fda0003f3c200 */
[----:B------:R-:W-:Y:S01]  /*35a0*/  @P1 FADD.FTZ R2, R0, 1 ;  /* 0x3f80000000021421 */ /* 0x000fe20000010000 */
[----:B------:R-:W-:Y:S06]  /*35b0*/  @P1 BRA `(.L_x_75) ;  /* 0x00000000002c1947 */ /* 0x000fec0003800000 */
[----:B------:R-:W-:-:S13]  /*35c0*/  FSETP.NEU.FTZ.AND P1, PT, |R0|, +INF , PT ;  /* 0x7f8000000000780b */ /* 0x000fda0003f3d200 */
[----:B------:R-:W-:Y:S01]  /*35d0*/  @!P1 MOV R2, R0 ;  /* 0x0000000000029202 */ /* 0x000fe20000000f00 */
[----:B------:R-:W-:Y:S06]  /*35e0*/  @!P1 BRA `(.L_x_75) ;  /* 0x0000000000209947 */ /* 0x000fec0003800000 */
[----:B------:R-:W-:-:S04]  /*35f0*/  FFMA R0, R0, 1.84467440737095516160e+19, RZ ;  /* 0x5f80000000007823 */ /* 0x000fc800000000ff */
[----:B------:R-:W0:Y:S02]  /*3600*/  MUFU.RSQ R3, R0 ;  /* 0x0000000000037308 */ /* 0x000e240000001400 */
[----:B0-----:R-:W-:Y:S01]  /*3610*/  FMUL.FTZ R5, R0, R3 ;  /* 0x0000000300057220 */ /* 0x001fe20000410000 */
[----:B------:R-:W-:-:S03]  /*3620*/  FMUL.FTZ R3, R3, 0.5 ;  /* 0x3f00000003037820 */ /* 0x000fc60000410000 */
[----:B------:R-:W-:-:S04]  /*3630*/  FADD.FTZ R2, -R5, -RZ ;  /* 0x800000ff05027221 */ /* 0x000fc80000010100 */
[----:B------:R-:W-:-:S04]  /*3640*/  FFMA R2, R5, R2, R0 ;  /* 0x0000000205027223 */ /* 0x000fc80000000000 */
[----:B------:R-:W-:-:S04]  /*3650*/  FFMA R2, R2, R3, R5 ;  /* 0x0000000302027223 */ /* 0x000fc80000000005 */
[----:B------:R-:W-:-:S07]  /*3660*/  FMUL.FTZ R2, R2, 2.3283064365386962891e-10 ;  /* 0x2f80000002027820 */ /* 0x000fce0000410000 */
.L_x_75:
[----:B------:R-:W-:Y:S01]  /*3670*/  HFMA2 R3, -RZ, RZ, 0, 0 ;  /* 0x00000000ff037431 */ /* 0x000fe200000001ff */
[----:B------:R-:W-:Y:S01]  /*3680*/  MOV R0, R2 ;  /* 0x0000000200007202 */ /* 0x000fe20000000f00 */
[----:B------:R-:W-:-:S04]  /*3690*/  IMAD.MOV.U32 R2, RZ, RZ, R4 ;  /* 0x000000ffff027224 */ /* 0x000fc800078e0004 */
[----:B------:R-:W-:Y:S05]  /*36a0*/  RET.REL.NODEC R2 `(_Z16attention_kernelPKfS0_S0_Pfii) ;  /* 0xffffffc802547950 */ /* 0x000fea0003c3ffff */
        .weak           $__internal_1_$__cuda_sm3x_div_rn_noftz_f32_slowpath
        .type           $__internal_1_$__cuda_sm3x_div_rn_noftz_f32_slowpath,@function
        .size           $__internal_1_$__cuda_sm3x_div_rn_noftz_f32_slowpath,(.L_x_122 - $__internal_1_$__cuda_sm3x_div_rn_noftz_f32_slowpath)
$__internal_1_$__cuda_sm3x_div_rn_noftz_f32_slowpath:
[----:B------:R-:W-:Y:S01]  /*36b0*/  SHF.R.U32.HI R19, RZ, 0x17, R3 ;  /* 0x00000017ff137819 */ /* 0x000fe20000011603 */
[----:B------:R-:W-:Y:S01]  /*36c0*/  BSSY.RECONVERGENT B0, `(.L_x_76) ;  /* 0x0000064000007945 */ /* 0x000fe20003800200 */
[----:B------:R-:W-:Y:S02]  /*36d0*/  SHF.R.U32.HI R21, RZ, 0x17, R4 ;  /* 0x00000017ff157819 */ /* 0x000fe40000011604 */
[----:B------:R-:W-:Y:S02]  /*36e0*/  LOP3.LUT R19, R19, 0xff, RZ, 0xc0, !PT ;  /* 0x000000ff13137812 */ /* 0x000fe400078ec0ff */
[----:B------:R-:W-:Y:S02]  /*36f0*/  LOP3.LUT R21, R21, 0xff, RZ, 0xc0, !PT ;  /* 0x000000ff15157812 */ /* 0x000fe400078ec0ff */
[----:B------:R-:W-:Y:S02]  /*3700*/  IADD3 R20, PT, PT, R19, -0x1, RZ ;  /* 0xffffffff13147810 */ /* 0x000fe40007ffe0ff */
[----:B------:R-:W-:Y:S01]  /*3710*/  MOV R25, R3 ;  /* 0x0000000300197202 */ /* 0x000fe20000000f00 */
[----:B------:R-:W-:Y:S01]  /*3720*/  VIADD R22, R21, 0xffffffff ;  /* 0xffffffff15167836 */ /* 0x000fe20000000000 */
[----:B------:R-:W-:-:S04]  /*3730*/  ISETP.GT.U32.AND P0, PT, R20, 0xfd, PT ;  /* 0x000000fd1400780c */ /* 0x000fc80003f04070 */
[----:B------:R-:W-:-:S13]  /*3740*/  ISETP.GT.U32.OR P0, PT, R22, 0xfd, P0 ;  /* 0x000000fd1600780c */ /* 0x000fda0000704470 */
[----:B------:R-:W-:Y:S01]  /*3750*/  @!P0 MOV R23, RZ ;  /* 0x000000ff00178202 */ /* 0x000fe20000000f00 */
[----:B------:R-:W-:Y:S06]  /*3760*/  @!P0 BRA `(.L_x_77) ;  /* 0x00000000005c8947 */ /* 0x000fec0003800000 */
[----:B------:R-:W-:Y:S02]  /*3770*/  FSETP.GTU.FTZ.AND P0, PT, |R4|, +INF , PT ;  /* 0x7f8000000400780b */ /* 0x000fe40003f1c200 */
[----:B------:R-:W-:-:S04]  /*3780*/  FSETP.GTU.FTZ.AND P1, PT, |R3|, +INF , PT ;  /* 0x7f8000000300780b */ /* 0x000fc80003f3c200 */
[----:B------:R-:W-:-:S13]  /*3790*/  PLOP3.LUT P0, PT, P0, P1, PT, 0xf8, 0x8f ;  /* 0x00000000008f781c */ /* 0x000fda0000703f70 */
[----:B------:R-:W-:Y:S05]  /*37a0*/  @P0 BRA `(.L_x_78) ;  /* 0x0000000400500947 */ /* 0x000fea0003800000 */
[----:B------:R-:W-:-:S13]  /*37b0*/  LOP3.LUT P0, RZ, R25, 0x7fffffff, R4, 0xc8, !PT ;  /* 0x7fffffff19ff7812 */ /* 0x000fda000780c804 */
[----:B------:R-:W-:Y:S05]  /*37c0*/  @!P0 BRA `(.L_x_79) ;  /* 0x0000000400408947 */ /* 0x000fea0003800000 */
[C---:B------:R-:W-:Y:S02]  /*37d0*/  FSETP.NEU.FTZ.AND P1, PT, |R4|.reuse, +INF , PT ;  /* 0x7f8000000400780b */ /* 0x040fe40003f3d200 */
[----:B------:R-:W-:Y:S02]  /*37e0*/  FSETP.NEU.FTZ.AND P2, PT, |R3|, +INF , PT ;  /* 0x7f8000000300780b */ /* 0x000fe40003f5d200 */
[----:B------:R-:W-:-:S11]  /*37f0*/  FSETP.NEU.FTZ.AND P0, PT, |R4|, +INF , PT ;  /* 0x7f8000000400780b */ /* 0x000fd60003f1d200 */
[----:B------:R-:W-:Y:S05]  /*3800*/  @!P2 BRA !P1, `(.L_x_79) ;  /* 0x000000040030a947 */ /* 0x000fea0004800000 */
[----:B------:R-:W-:-:S04]  /*3810*/  LOP3.LUT P1, RZ, R4, 0x7fffffff, RZ, 0xc0, !PT ;  /* 0x7fffffff04ff7812 */ /* 0x000fc8000782c0ff */
[----:B------:R-:W-:-:S13]  /*3820*/  PLOP3.LUT P1, PT, P2, P1, PT, 0x2f, 0xf2 ;  /* 0x0000000000f2781c */ /* 0x000fda0001722577 */
[----:B------:R-:W-:Y:S05]  /*3830*/  @P1 BRA `(.L_x_80) ;  /* 0x00000004001c1947 */ /* 0x000fea0003800000 */
[----:B------:R-:W-:-:S04]  /*3840*/  LOP3.LUT P1, RZ, R25, 0x7fffffff, RZ, 0xc0, !PT ;  /* 0x7fffffff19ff7812 */ /* 0x000fc8000782c0ff */
[----:B------:R-:W-:-:S13]  /*3850*/  PLOP3.LUT P0, PT, P0, P1, PT, 0x2f, 0xf2 ;  /* 0x0000000000f2781c */ /* 0x000fda0000702577 */
[----:B------:R-:W-:Y:S05]  /*3860*/  @P0 BRA `(.L_x_81) ;  /* 0x0000000400040947 */ /* 0x000fea0003800000 */
[----:B------:R-:W-:Y:S02]  /*3870*/  ISETP.GE.AND P0, PT, R22, RZ, PT ;  /* 0x000000ff1600720c */ /* 0x000fe40003f06270 */
[----:B------:R-:W-:-:S11]  /*3880*/  ISETP.GE.AND P1, PT, R20, RZ, PT ;  /* 0x000000ff1400720c */ /* 0x000fd60003f26270 */
[----:B------:R-:W-:Y:S01]  /*3890*/  @P0 IMAD.MOV.U32 R23, RZ, RZ, RZ ;  /* 0x000000ffff170224 */ /* 0x000fe200078e00ff */
[----:B------:R-:W-:Y:S01]  /*38a0*/  @!P0 MOV R23, 0xffffffc0 ;  /* 0xffffffc000178802 */ /* 0x000fe20000000f00 */
[----:B------:R-:W-:Y:S01]  /*38b0*/  @!P0 FFMA R4, R4, 1.84467440737095516160e+19, RZ ;  /* 0x5f80000004048823 */ /* 0x000fe200000000ff */
[----:B------:R-:W-:Y:S02]  /*38c0*/  @!P1 FFMA R25, R3, 1.84467440737095516160e+19, RZ ;  /* 0x5f80000003199823 */ /* 0x000fe400000000ff */
[----:B------:R-:W-:-:S07]  /*38d0*/  @!P1 IADD3 R23, PT, PT, R23, 0x40, RZ ;  /* 0x0000004017179810 */ /* 0x000fce0007ffe0ff */
.L_x_77:
[----:B------:R-:W-:Y:S01]  /*38e0*/  LEA R20, R19, 0xc0800000, 0x17 ;  /* 0xc080000013147811 */ /* 0x000fe200078eb8ff */
[----:B------:R-:W-:Y:S01]  /*38f0*/  BSSY.RECONVERGENT B1, `(.L_x_82) ;  /* 0x0000036000017945 */ /* 0x000fe20003800200 */
[----:B------:R-:W-:-:S03]  /*3900*/  IADD3 R28, PT, PT, R21, -0x7f, RZ ;  /* 0xffffff81151c7810 */ /* 0x000fc60007ffe0ff */
[----:B------:R-:W-:Y:S02]  /*3910*/  IMAD.IADD R29, R25, 0x1, -R20 ;  /* 0x00000001191d7824 */ /* 0x000fe400078e0a14 */
[C---:B------:R-:W-:Y:S01]  /*3920*/  IMAD R21, R28.reuse, -0x800000, R4 ;  /* 0xff8000001c157824 */ /* 0x040fe200078e0204 */
[----:B------:R-:W-:Y:S01]  /*3930*/  IADD3 R28, PT, PT, R28, 0x7f, -R19 ;  /* 0x0000007f1c1c7810 */ /* 0x000fe20007ffe813 */
[----:B------:R-:W0:Y:S01]  /*3940*/  MUFU.RCP R25, R29 ;  /* 0x0000001d00197308 */ /* 0x000e220000001000 */
[----:B------:R-:W-:Y:S02]  /*3950*/  FADD.FTZ R22, -R29, -RZ ;  /* 0x800000ff1d167221 */ /* 0x000fe40000010100 */
[----:B------:R-:W-:Y:S02]  /*3960*/  IADD3 R28, PT, PT, R28, R23, RZ ;  /* 0x000000171c1c7210 */ /* 0x000fe40007ffe0ff */
[----:B0-----:R-:W-:-:S04]  /*3970*/  FFMA R20, R25, R22, 1 ;  /* 0x3f80000019147423 */ /* 0x001fc80000000016 */
[----:B------:R-:W-:-:S04]  /*3980*/  FFMA R20, R25, R20, R25 ;  /* 0x0000001419147223 */ /* 0x000fc80000000019 */
[----:B------:R-:W-:-:S04]  /*3990*/  FFMA R25, R21, R20, RZ ;  /* 0x0000001415197223 */ /* 0x000fc800000000ff */
[----:B------:R-:W-:-:S04]  /*39a0*/  FFMA R19, R22, R25, R21 ;  /* 0x0000001916137223 */ /* 0x000fc80000000015 */
[----:B------:R-:W-:-:S04]  /*39b0*/  FFMA R19, R20, R19, R25 ;  /* 0x0000001314137223 */ /* 0x000fc80000000019 */
[----:B------:R-:W-:-:S04]  /*39c0*/  FFMA R4, R22, R19, R21 ;  /* 0x0000001316047223 */ /* 0x000fc80000000015 */
[----:B------:R-:W-:-:S05]  /*39d0*/  FFMA R21, R20, R4, R19 ;  /* 0x0000000414157223 */ /* 0x000fca0000000013 */
[----:B------:R-:W-:-:S04]  /*39e0*/  SHF.R.U32.HI R23, RZ, 0x17, R21 ;  /* 0x00000017ff177819 */ /* 0x000fc80000011615 */
[----:B------:R-:W-:-:S05]  /*39f0*/  LOP3.LUT R23, R23, 0xff, RZ, 0xc0, !PT ;  /* 0x000000ff17177812 */ /* 0x000fca00078ec0ff */
[----:B------:R-:W-:-:S05]  /*3a00*/  IMAD.IADD R22, R23, 0x1, R28 ;  /* 0x0000000117167824 */ /* 0x000fca00078e021c */
[----:B------:R-:W-:-:S04]  /*3a10*/  IADD3 R23, PT, PT, R22, -0x1, RZ ;  /* 0xffffffff16177810 */ /* 0x000fc80007ffe0ff */
[----:B------:R-:W-:-:S13]  /*3a20*/  ISETP.GE.U32.AND P0, PT, R23, 0xfe, PT ;  /* 0x000000fe1700780c */ /* 0x000fda0003f06070 */
[----:B------:R-:W-:Y:S05]  /*3a30*/  @!P0 BRA `(.L_x_83) ;  /* 0x0000000000808947 */ /* 0x000fea0003800000 */
[----:B------:R-:W-:-:S13]  /*3a40*/  ISETP.GT.AND P0, PT, R22, 0xfe, PT ;  /* 0x000000fe1600780c */ /* 0x000fda0003f04270 */
[----:B------:R-:W-:Y:S05]  /*3a50*/  @P0 BRA `(.L_x_84) ;  /* 0x00000000006c0947 */ /* 0x000fea0003800000 */
[----:B------:R-:W-:-:S13]  /*3a60*/  ISETP.GE.AND P0, PT, R22, 0x1, PT ;  /* 0x000000011600780c */ /* 0x000fda0003f06270 */
[----:B------:R-:W-:Y:S05]  /*3a70*/  @P0 BRA `(.L_x_85) ;  /* 0x0000000000740947 */ /* 0x000fea0003800000 */
[----:B------:R-:W-:Y:S02]  /*3a80*/  ISETP.GE.AND P0, PT, R22, -0x18, PT ;  /* 0xffffffe81600780c */ /* 0x000fe40003f06270 */
[----:B------:R-:W-:-:S11]  /*3a90*/  LOP3.LUT R21, R21, 0x80000000, RZ, 0xc0, !PT ;  /* 0x8000000015157812 */ /* 0x000fd600078ec0ff */
[----:B------:R-:W-:Y:S05]  /*3aa0*/  @!P0 BRA `(.L_x_85) ;  /* 0x0000000000688947 */ /* 0x000fea0003800000 */
[CCC-:B------:R-:W-:Y:S01]  /*3ab0*/  FFMA.RZ R23, R20.reuse, R4.reuse, R19.reuse ;  /* 0x0000000414177223 */ /* 0x1c0fe2000000c013 */
[CCC-:B------:R-:W-:Y:S01]  /*3ac0*/  FFMA.RP R25, R20.reuse, R4.reuse, R19.reuse ;  /* 0x0000000414197223 */ /* 0x1c0fe20000008013 */
[----:B------:R-:W-:Y:S01]  /*3ad0*/  FFMA.RM R4, R20, R4, R19 ;  /* 0x0000000414047223 */ /* 0x000fe20000004013 */
[C---:B------:R-:W-:Y:S02]  /*3ae0*/  IADD3 R19, PT, PT, R22.reuse, 0x20, RZ ;  /* 0x0000002016137810 */ /* 0x040fe40007ffe0ff */
[----:B------:R-:W-:Y:S02]  /*3af0*/  LOP3.LUT R20, R23, 0x7fffff, RZ, 0xc0, !PT ;  /* 0x007fffff17147812 */ /* 0x000fe400078ec0ff */
[----:B------:R-:W-:Y:S02]  /*3b00*/  ISETP.NE.AND P2, PT, R22, RZ, PT ;  /* 0x000000ff1600720c */ /* 0x000fe40003f45270 */
[----:B------:R-:W-:Y:S02]  /*3b10*/  LOP3.LUT R20, R20, 0x800000, RZ, 0xfc, !PT ;  /* 0x0080000014147812 */ /* 0x000fe400078efcff */
[----:B------:R-:W-:-:S02]  /*3b20*/  ISETP.NE.AND P1, PT, R22, RZ, PT ;  /* 0x000000ff1600720c */ /* 0x000fc40003f25270 */
[----:B------:R-:W-:Y:S02]  /*3b30*/  IADD3 R22, PT, PT, -R22, RZ, RZ ;  /* 0x000000ff16167210 */ /* 0x000fe40007ffe1ff */
[----:B------:R-:W-:Y:S02]  /*3b40*/  SHF.L.U32 R19, R20, R19, RZ ;  /* 0x0000001314137219 */ /* 0x000fe400000006ff */
[----:B------:R-:W-:Y:S02]  /*3b50*/  FSETP.NEU.FTZ.AND P0, PT, R25, R4, PT ;  /* 0x000000041900720b */ /* 0x000fe40003f1d000 */
[----:B------:R-:W-:Y:S02]  /*3b60*/  SEL R23, R22, RZ, P2 ;  /* 0x000000ff16177207 */ /* 0x000fe40001000000 */
[----:B------:R-:W-:Y:S02]  /*3b70*/  ISETP.NE.AND P1, PT, R19, RZ, P1 ;  /* 0x000000ff1300720c */ /* 0x000fe40000f25270 */
[----:B------:R-:W-:-:S02]  /*3b80*/  SHF.R.U32.HI R23, RZ, R23, R20 ;  /* 0x00000017ff177219 */ /* 0x000fc40000011614 */
[----:B------:R-:W-:Y:S02]  /*3b90*/  PLOP3.LUT P0, PT, P0, P1, PT, 0xf8, 0x8f ;  /* 0x00000000008f781c */ /* 0x000fe40000703f70 */
[----:B------:R-:W-:Y:S02]  /*3ba0*/  SHF.R.U32.HI R19, RZ, 0x1, R23 ;  /* 0x00000001ff137819 */ /* 0x000fe40000011617 */
[----:B------:R-:W-:-:S04]  /*3bb0*/  SEL R4, RZ, 0x1, !P0 ;  /* 0x00000001ff047807 */ /* 0x000fc80004000000 */
[----:B------:R-:W-:-:S04]  /*3bc0*/  LOP3.LUT R4, R4, 0x1, R19, 0xf8, !PT ;  /* 0x0000000104047812 */ /* 0x000fc800078ef813 */
[----:B------:R-:W-:-:S05]  /*3bd0*/  LOP3.LUT R4, R4, R23, RZ, 0xc0, !PT ;  /* 0x0000001704047212 */ /* 0x000fca00078ec0ff */
[----:B------:R-:W-:-:S05]  /*3be0*/  IMAD.IADD R4, R19, 0x1, R4 ;  /* 0x0000000113047824 */ /* 0x000fca00078e0204 */
[----:B------:R-:W-:Y:S01]  /*3bf0*/  LOP3.LUT R21, R4, R21, RZ, 0xfc, !PT ;  /* 0x0000001504157212 */ /* 0x000fe200078efcff */
[----:B------:R-:W-:Y:S06]  /*3c00*/  BRA `(.L_x_85) ;  /* 0x0000000000107947 */ /* 0x000fec0003800000 */
.L_x_84:
[----:B------:R-:W-:-:S04]  /*3c10*/  LOP3.LUT R21, R21, 0x80000000, RZ, 0xc0, !PT ;  /* 0x8000000015157812 */ /* 0x000fc800078ec0ff */
[----:B------:R-:W-:Y:S01]  /*3c20*/  LOP3.LUT R21, R21, 0x7f800000, RZ, 0xfc, !PT ;  /* 0x7f80000015157812 */ /* 0x000fe200078efcff */
[----:B------:R-:W-:Y:S06]  /*3c30*/  BRA `(.L_x_85) ;  /* 0x0000000000047947 */ /* 0x000fec0003800000 */
.L_x_83:
[----:B------:R-:W-:-:S07]  /*3c40*/  LEA R21, R28, R21, 0x17 ;  /* 0x000000151c157211 */ /* 0x000fce00078eb8ff */
.L_x_85:
[----:B------:R-:W-:Y:S05]  /*3c50*/  BSYNC.RECONVERGENT B1 ;  /* 0x0000000000017941 */ /* 0x000fea0003800200 */
.L_x_82:
[----:B------:R-:W-:Y:S01]  /*3c60*/  MOV R4, R21 ;  /* 0x0000001500047202 */ /* 0x000fe20000000f00 */
[----:B------:R-:W-:Y:S06]  /*3c70*/  BRA `(.L_x_86) ;  /* 0x0000000000207947 */ /* 0x000fec0003800000 */
.L_x_81:
[----:B------:R-:W-:-:S04]  /*3c80*/  LOP3.LUT R4, R25, 0x80000000, R4, 0x48, !PT ;  /* 0x8000000019047812 */ /* 0x000fc800078e4804 */
[----:B------:R-:W-:Y:S01]  /*3c90*/  LOP3.LUT R4, R4, 0x7f800000, RZ, 0xfc, !PT ;  /* 0x7f80000004047812 */ /* 0x000fe200078efcff */
[----:B------:R-:W-:Y:S06]  /*3ca0*/  BRA `(.L_x_86) ;  /* 0x0000000000147947 */ /* 0x000fec0003800000 */
.L_x_80:
[----:B------:R-:W-:Y:S01]  /*3cb0*/  LOP3.LUT R4, R25, 0x80000000, R4, 0x48, !PT ;  /* 0x8000000019047812 */ /* 0x000fe200078e4804 */
[----:B------:R-:W-:Y:S06]  /*3cc0*/  BRA `(.L_x_86) ;  /* 0x00000000000c7947 */ /* 0x000fec0003800000 */
.L_x_79:
[----:B------:R-:W0:Y:S01]  /*3cd0*/  MUFU.RSQ R4, -QNAN ;  /* 0xffc0000000047908 */ /* 0x000e220000001400 */
[----:B------:R-:W-:Y:S05]  /*3ce0*/  BRA `(.L_x_86) ;  /* 0x0000000000047947 */ /* 0x000fea0003800000 */
.L_x_78:
[----:B------:R-:W-:-:S07]  /*3cf0*/  FADD.FTZ R4, R4, R3 ;  /* 0x0000000304047221 */ /* 0x000fce0000010000 */
.L_x_86:
[----:B------:R-:W-:Y:S05]  /*3d00*/  BSYNC.RECONVERGENT B0 ;  /* 0x0000000000007941 */ /* 0x000fea0003800200 */
.L_x_76:
[----:B------:R-:W-:-:S04]  /*3d10*/  HFMA2 R19, -RZ, RZ, 0, 0 ;  /* 0x00000000ff137431 */ /* 0x000fc800000001ff */
[----:B0-----:R-:W-:Y:S05]  /*3d20*/  RET.REL.NODEC R18 `(_Z16attention_kernelPKfS0_S0_Pfii) ;  /* 0xffffffc012b47950 */ /* 0x001fea0003c3ffff */
.L_x_87:
[----:B------:R-:W-:-:S00]  /*3d30*/  BRA `(.L_x_87) ;  /* 0xfffffffc00fc7947 */ /* 0x000fc0000383ffff */
[----:B------:R-:W-:-:S00]  /*3d40*/  NOP ;  /* 0x0000000000007918 */ /* 0x000fc00000000000 */
        /* <DEDUP_REMOVED lines=11> */
.L_x_122:


//--------------------- .text._Z16layernorm_kernelPKfPfif --------------------------
	.section	.text._Z16layernorm_kernelPKfPfif,"ax",@progbits
	.align	128
        .global         _Z16layernorm_kernelPKfPfif
        .type           _Z16layernorm_kernelPKfPfif,@function
        .size           _Z16layernorm_kernelPKfPfif,(.L_x_123 - _Z16layernorm_kernelPKfPfif)
        .other          _Z16layernorm_kernelPKfPfif,@"STO_CUDA_ENTRY STV_DEFAULT"
_Z16layernorm_kernelPKfPfif:
.text._Z16layernorm_kernelPKfPfif:
[----:B------:R-:W-:Y:S01]  /*0000*/  LDC R1, c[0x0][0x37c] ;  /* 0x0000df00ff017b82 */ /* 0x000fe20000000800 */
[----:B------:R-:W0:Y:S07]  /*0010*/  LDCU UR13, c[0x0][0x390] ;  /* 0x00007200ff0d77ac */ /* 0x000e2e0008000800 */
[----:B------:R-:W1:Y:S01]  /*0020*/  S2UR UR6, SR_CTAID.X ;  /* 0x00000000000679c3 */ /* 0x000e620000002500 */
[----:B------:R-:W-:Y:S01]  /*0030*/  HFMA2 R2, -RZ, RZ, 0, 0 ;  /* 0x00000000ff027431 */ /* 0x000fe200000001ff */
[----:B------:R-:W2:Y:S01]  /*0040*/  LDCU.64 UR10, c[0x0][0x358] ;  /* 0x00006b00ff0a77ac */ /* 0x000ea20008000a00 */
[----:B0-----:R-:W-:-:S09]  /*0050*/  UISETP.GE.AND UP0, UPT, UR13, 0x1, UPT ;  /* 0x000000010d00788c */ /* 0x001fd2000bf06270 */
[----:B--2---:R-:W-:Y:S05]  /*0060*/  BRA.U !UP0, `(.L_x_88) ;  /* 0x0000000508d87547 */ /* 0x004fea000b800000 */
[----:B------:R-:W-:Y:S01]  /*0070*/  UISETP.GE.U32.AND UP2, UPT, UR13, 0x10, UPT ;  /* 0x000000100d00788c */ /* 0x000fe2000bf46070 */
[----:B------:R-:W-:Y:S01]  /*0080*/  MOV R2, RZ ;  /* 0x000000ff00027202 */ /* 0x000fe20000000f00 */
[----:B------:R-:W-:Y:S01]  /*0090*/  ULOP3.LUT UR8, UR13, 0xf, URZ, 0xc0, !UPT ;  /* 0x0000000f0d087892 */ /* 0x000fe2000f8ec0ff */
[----:B------:R-:W-:Y:S01]  /*00a0*/  MOV R0, RZ ;  /* 0x000000ff00007202 */ /* 0x000fe20000000f00 */
[----:B-1----:R-:W-:Y:S02]  /*00b0*/  UIMAD UR7, UR6, UR13, URZ ;  /* 0x0000000d060772a4 */ /* 0x002fe4000f8e02ff */
[----:B------:R-:W-:-:S03]  /*00c0*/  UISETP.NE.AND UP1, UPT, UR8, URZ, UPT ;  /* 0x000000ff0800728c */ /* 0x000fc6000bf25270 */
[----:B------:R-:W-:Y:S08]  /*00d0*/  BRA.U !UP2, `(.L_x_89) ;  /* 0x000000010abc7547 */ /* 0x000ff0000b800000 */
[----:B------:R-:W0:Y:S01]  /*00e0*/  LDCU.64 UR4, c[0x0][0x380] ;  /* 0x00007000ff0477ac */ /* 0x000e220008000a00 */
[----:B------:R-:W-:Y:S01]  /*00f0*/  MOV R2, RZ ;  /* 0x000000ff00027202 */ /* 0x000fe20000000f00 */
[----:B------:R-:W-:-:S06]  /*0100*/  ULOP3.LUT UR9, UR13, 0x7ffffff0, URZ, 0xc0, !UPT ;  /* 0x7ffffff00d097892 */ /* 0x000fcc000f8ec0ff */
[----:B------:R-:W-:Y:S01]  /*0110*/  MOV R0, UR9 ;  /* 0x0000000900007c02 */ /* 0x000fe20008000f00 */
[----:B0-----:R-:W-:-:S04]  /*0120*/  UIMAD.WIDE.U32 UR4, UR7, 0x4, UR4 ;  /* 0x00000004070478a5 */ /* 0x001fc8000f8e0004 */
[----:B------:R-:W-:-:S04]  /*0130*/  UIADD3 UR12, UP2, UPT, UR4, 0x20, URZ ;  /* 0x00000020040c7890 */ /* 0x000fc8000ff5e0ff */
[----:B------:R-:W-:Y:S02]  /*0140*/  UIADD3.X UR4, UPT, UPT, URZ, UR5, URZ, UP2, !UPT ;  /* 0x00000005ff047290 */ /* 0x000fe400097fe4ff */
[----:B------:R-:W-:Y:S01]  /*0150*/  MOV R4, UR12 ;  /* 0x0000000c00047c02 */ /* 0x000fe20008000f00 */
[----:B------:R-:W-:-:S03]  /*0160*/  UIADD3 UR5, UPT, UPT, -UR9, URZ, URZ ;  /* 0x000000ff09057290 */ /* 0x000fc6000fffe1ff */
[----:B------:R-:W-:-:S09]  /*0170*/  MOV R5, UR4 ;  /* 0x0000000400057c02 */ /* 0x000fd20008000f00 */
.L_x_90:
[----:B------:R-:W2:Y:S04]  /*0180*/  LDG.E R11, desc[UR10][R4.64+-0x20] ;  /* 0xffffe00a040b7981 */ /* 0x000ea8000c1e1900 */
[----:B------:R-:W3:Y:S04]  /*0190*/  LDG.E R12, desc[UR10][R4.64+-0x1c] ;  /* 0xffffe40a040c7981 */ /* 0x000ee8000c1e1900 */
[----:B------:R-:W4:Y:S04]  /*01a0*/  LDG.E R14, desc[UR10][R4.64+-0x18] ;  /* 0xffffe80a040e7981 */ /* 0x000f28000c1e1900 */
[----:B------:R-:W5:Y:S04]  /*01b0*/  LDG.E R16, desc[UR10][R4.64+-0x14] ;  /* 0xffffec0a04107981 */ /* 0x000f68000c1e1900 */
        /* <DEDUP_REMOVED lines=11> */
[----:B------:R0:W5:Y:S01]  /*0270*/  LDG.E R3, desc[UR10][R4.64+0x1c] ;  /* 0x00001c0a04037981 */ /* 0x000162000c1e1900 */
[----:B------:R-:W-:-:S04]  /*0280*/  UIADD3 UR5, UPT, UPT, UR5, 0x10, URZ ;  /* 0x0000001005057890 */ /* 0x000fc8000fffe0ff */
[----:B------:R-:W-:Y:S01]  /*0290*/  UISETP.NE.AND UP2, UPT, UR5, URZ, UPT ;  /* 0x000000ff0500728c */ /* 0x000fe2000bf45270 */
[----:B0-----:R-:W-:-:S04]  /*02a0*/  IADD3 R4, P0, PT, R4, 0x40, RZ ;  /* 0x0000004004047810 */ /* 0x001fc80007f1e0ff */
[----:B------:R-:W-:Y:S01]  /*02b0*/  IADD3.X R5, PT, PT, RZ, R5, RZ, P0, !PT ;  /* 0x00000005ff057210 */ /* 0x000fe200007fe4ff */
[----:B--2---:R-:W-:-:S04]  /*02c0*/  FADD R11, R11, R2 ;  /* 0x000000020b0b7221 */ /* 0x004fc80000000000 */
[----:B---3--:R-:W-:-:S04]  /*02d0*/  FADD R11, R11, R12 ;  /* 0x0000000c0b0b7221 */ /* 0x008fc80000000000 */
[----:B----4-:R-:W-:-:S04]  /*02e0*/  FADD R11, R11, R14 ;  /* 0x0000000e0b0b7221 */ /* 0x010fc80000000000 */
[----:B-----5:R-:W-:-:S04]  /*02f0*/  FADD R11, R11, R16 ;  /* 0x000000100b0b7221 */ /* 0x020fc80000000000 */
[----:B------:R-:W-:-:S04]  /*0300*/  FADD R11, R11, R18 ;  /* 0x000000120b0b7221 */ /* 0x000fc80000000000 */
        /* <DEDUP_REMOVED lines=10> */
[----:B------:R-:W-:Y:S01]  /*03b0*/  FADD R2, R6, R3 ;  /* 0x0000000306027221 */ /* 0x000fe20000000000 */
[----:B------:R-:W-:Y:S06]  /*03c0*/  BRA.U UP2, `(.L_x_90) ;  /* 0xfffffffd026c7547 */ /* 0x000fec000b83ffff */
.L_x_89:
[----:B------:R-:W-:Y:S05]  /*03d0*/  BRA.U !UP1, `(.L_x_88) ;  /* 0x0000000109fc7547 */ /* 0x000fea000b800000 */
[----:B------:R-:W-:Y:S02]  /*03e0*/  UISETP.GE.U32.AND UP1, UPT, UR8, 0x8, UPT ;  /* 0x000000080800788c */ /* 0x000fe4000bf26070 */
[----:B------:R-:W-:-:S04]  /*03f0*/  ULOP3.LUT UR5, UR13, 0x7, URZ, 0xc0, !UPT ;  /* 0x000000070d057892 */ /* 0x000fc8000f8ec0ff */
[----:B------:R-:W-:-:S03]  /*0400*/  UISETP.NE.AND UP2, UPT, UR5, URZ, UPT ;  /* 0x000000ff0500728c */ /* 0x000fc6000bf45270 */
[----:B------:R-:W-:Y:S08]  /*0410*/  BRA.U !UP1, `(.L_x_91) ;  /* 0x0000000109647547 */ /* 0x000ff0000b800000 */
[----:B------:R-:W0:Y:S01]  /*0420*/  LDC.64 R6, c[0x0][0x380] ;  /* 0x0000e000ff067b82 */ /* 0x000e220000000a00 */
[C---:B------:R-:W-:Y:S02]  /*0430*/  IADD3 R3, PT, PT, R0.reuse, UR7, RZ ;  /* 0x0000000700037c10 */ /* 0x040fe4000fffe0ff */
[----:B------:R-:W-:-:S04]  /*0440*/  IADD3 R5, P0, PT, R0, UR7, RZ ;  /* 0x0000000700057c10 */ /* 0x000fc8000ff1e0ff */
[----:B------:R-:W-:Y:S01]  /*0450*/  IADD3.X R8, PT, PT, RZ, RZ, RZ, P0, !PT ;  /* 0x000000ffff087210 */ /* 0x000fe200007fe4ff */
[----:B------:R-:W1:Y:S01]  /*0460*/  LDC.64 R10, c[0x0][0x380] ;  /* 0x0000e000ff0a7b82 */ /* 0x000e620000000a00 */
[----:B0-----:R-:W-:-:S06]  /*0470*/  IMAD.WIDE.U32 R6, R3, 0x4, R6 ;  /* 0x0000000403067825 */ /* 0x001fcc00078e0006 */
[----:B------:R-:W2:Y:S01]  /*0480*/  LDG.E R7, desc[UR10][R6.64] ;  /* 0x0000000a06077981 */ /* 0x000ea2000c1e1900 */
[----:B-1----:R-:W-:-:S04]  /*0490*/  LEA R4, P0, R5, R10, 0x2 ;  /* 0x0000000a05047211 */ /* 0x002fc800078010ff */
[----:B------:R-:W-:-:S05]  /*04a0*/  LEA.HI.X R5, R5, R11, R8, 0x2, P0 ;  /* 0x0000000b05057211 */ /* 0x000fca00000f1408 */
[----:B------:R-:W3:Y:S04]  /*04b0*/  LDG.E R3, desc[UR10][R4.64+0x4] ;  /* 0x0000040a04037981 */ /* 0x000ee8000c1e1900 */
[----:B------:R-:W4:Y:S04]  /*04c0*/  LDG.E R9, desc[UR10][R4.64+0x8] ;  /* 0x0000080a04097981 */ /* 0x000f28000c1e1900 */
[----:B------:R-:W5:Y:S04]  /*04d0*/  LDG.E R11, desc[UR10][R4.64+0xc] ;  /* 0x00000c0a040b7981 */ /* 0x000f68000c1e1900 */
[----:B------:R-:W5:Y:S04]  /*04e0*/  LDG.E R13, desc[UR10][R4.64+0x10] ;  /* 0x0000100a040d7981 */ /* 0x000f68000c1e1900 */
[----:B------:R-:W5:Y:S04]  /*04f0*/  LDG.E R15, desc[UR10][R4.64+0x14] ;  /* 0x0000140a040f7981 */ /* 0x000f68000c1e1900 */
[----:B------:R-:W5:Y:S04]  /*0500*/  LDG.E R17, desc[UR10][R4.64+0x18] ;  /* 0x0000180a04117981 */ /* 0x000f68000c1e1900 */
[----:B------:R-:W5:Y:S01]  /*0510*/  LDG.E R19, desc[UR10][R4.64+0x1c] ;  /* 0x00001c0a04137981 */ /* 0x000f62000c1e1900 */
[----:B------:R-:W-:Y:S01]  /*0520*/  IADD3 R0, PT, PT, R0, 0x8, RZ ;  /* 0x0000000800007810 */ /* 0x000fe20007ffe0ff */
[----:B--2---:R-:W-:-:S04]  /*0530*/  FADD R2, R2, R7 ;  /* 0x0000000702027221 */ /* 0x004fc80000000000 */
[----:B---3--:R-:W-:-:S04]  /*0540*/  FADD R2, R2, R3 ;  /* 0x0000000302027221 */ /* 0x008fc80000000000 */
[----:B----4-:R-:W-:-:S04]  /*0550*/  FADD R2, R2, R9 ;  /* 0x0000000902027221 */ /* 0x010fc80000000000 */
[----:B-----5:R-:W-:-:S04]  /*0560*/  FADD R2, R2, R11 ;  /* 0x0000000b02027221 */ /* 0x020fc80000000000 */
[----:B------:R-:W-:-:S04]  /*0570*/  FADD R2, R2, R13 ;  /* 0x0000000d02027221 */ /* 0x000fc80000000000 */
[----:B------:R-:W-:-:S04]  /*0580*/  FADD R2, R2, R15 ;  /* 0x0000000f02027221 */ /* 0x000fc80000000000 */
[----:B------:R-:W-:-:S04]  /*0590*/  FADD R2, R2, R17 ;  /* 0x0000001102027221 */ /* 0x000fc80000000000 */
[----:B------:R-:W-:-:S07]  /*05a0*/  FADD R2, R2, R19 ;  /* 0x0000001302027221 */ /* 0x000fce0000000000 */
.L_x_91:
        /* <DEDUP_REMOVED lines=16> */
[----:B------:R-:W5:Y:S01]  /*06b0*/  LDG.E R11, desc[UR10][R6.64+0xc] ;  /* 0x00000c0a060b7981 */ /* 0x000f62000c1e1900 */
[----:B------:R-:W-:Y:S01]  /*06c0*/  IADD3 R0, PT, PT, R0, 0x4, RZ ;  /* 0x0000000400007810 */ /* 0x000fe20007ffe0ff */
[----:B--2---:R-:W-:-:S04]  /*06d0*/  FADD R2, R2, R5 ;  /* 0x0000000502027221 */ /* 0x004fc80000000000 */
[----:B---3--:R-:W-:-:S04]  /*06e0*/  FADD R2, R2, R3 ;  /* 0x0000000302027221 */ /* 0x008fc80000000000 */
[----:B----4-:R-:W-:-:S04]  /*06f0*/  FADD R2, R2, R9 ;  /* 0x0000000902027221 */ /* 0x010fc80000000000 */
[----:B-----5:R-:W-:-:S07]  /*0700*/  FADD R2, R2, R11 ;  /* 0x0000000b02027221 */ /* 0x020fce0000000000 */
.L_x_92:
[----:B------:R-:W-:Y:S05]  /*0710*/  BRA.U !UP2, `(.L_x_88) ;  /* 0x000000010a2c7547 */ /* 0x000fea000b800000 */
[----:B------:R-:W0:Y:S01]  /*0720*/  LDC.64 R4, c[0x0][0x380] ;  /* 0x0000e000ff047b82 */ /* 0x000e220000000a00 */
[----:B------:R-:W-:Y:S01]  /*0730*/  IADD3 R3, PT, PT, R0, UR7, RZ ;  /* 0x0000000700037c10 */ /* 0x000fe2000fffe0ff */
[----:B------:R-:W-:-:S04]  /*0740*/  UIADD3 UR4, UPT, UPT, -UR4, URZ, URZ ;  /* 0x000000ff04047290 */ /* 0x000fc8000fffe1ff */
[----:B0-----:R-:W-:-:S08]  /*0750*/  IMAD.WIDE.U32 R4, R3, 0x4, R4 ;  /* 0x0000000403047825 */ /* 0x001fd000078e0004 */
.L_x_93:
[----:B------:R0:W2:Y:S01]  /*0760*/  LDG.E R3, desc[UR10][R4.64] ;  /* 0x0000000a04037981 */ /* 0x0000a2000c1e1900 */
[----:B------:R-:W-:-:S04]  /*0770*/  UIADD3 UR4, UPT, UPT, UR4, 0x1, URZ ;  /* 0x0000000104047890 */ /* 0x000fc8000fffe0ff */
[----:B------:R-:W-:Y:S01]  /*0780*/  UISETP.NE.AND UP1, UPT, UR4, URZ, UPT ;  /* 0x000000ff0400728c */ /* 0x000fe2000bf25270 */
[----:B0-----:R-:W-:-:S04]  /*0790*/  IADD3 R4, P0, PT, R4, 0x4, RZ ;  /* 0x0000000404047810 */ /* 0x001fc80007f1e0ff */
[----:B------:R-:W-:Y:S01]  /*07a0*/  IADD3.X R5, PT, PT, RZ, R5, RZ, P0, !PT ;  /* 0x00000005ff057210 */ /* 0x000fe200007fe4ff */
[----:B--2---:R-:W-:-:S03]  /*07b0*/  FADD R2, R3, R2 ;  /* 0x0000000203027221 */ /* 0x004fc60000000000 */
[----:B------:R-:W-:Y:S05]  /*07c0*/  BRA.U UP1, `(.L_x_93) ;  /* 0xfffffffd01e47547 */ /* 0x000fea000b83ffff */
.L_x_88:
[----:B------:R-:W-:-:S04]  /*07d0*/  I2FP.F32.S32 R5, UR13 ;  /* 0x0000000d00057c45 */ /* 0x000fc80008201400 */
[----:B------:R-:W0:Y:S08]  /*07e0*/  MUFU.RCP R0, R5 ;  /* 0x0000000500007308 */ /* 0x000e300000001000 */
[----:B------:R-:W2:Y:S01]  /*07f0*/  FCHK P0, R2, R5 ;  /* 0x0000000502007302 */ /* 0x000ea20000000000 */
[----:B0-----:R-:W-:-:S04]  /*0800*/  FFMA R3, -R5, R0, 1 ;  /* 0x3f80000005037423 */ /* 0x001fc80000000100 */
[----:B------:R-:W-:-:S04]  /*0810*/  FFMA R0, R0, R3, R0 ;  /* 0x0000000300007223 */ /* 0x000fc80000000000 */
[----:B------:R-:W-:-:S04]  /*0820*/  FFMA R3, R0, R2, RZ ;  /* 0x0000000200037223 */ /* 0x000fc800000000ff */
[----:B------:R-:W-:-:S04]  /*0830*/  FFMA R4, -R5, R3, R2 ;  /* 0x0000000305047223 */ /* 0x000fc80000000102 */
[----:B------:R-:W-:Y:S01]  /*0840*/  FFMA R4, R0, R4, R3 ;  /* 0x0000000400047223 */ /* 0x000fe20000000003 */
[----:B--2---:R-:W-:Y:S06]  /*0850*/  @!P0 BRA `(.L_x_94) ;  /* 0x0000000000148947 */ /* 0x004fec0003800000 */
[----:B------:R-:W-:Y:S02]  /*0860*/  MOV R0, R2 ;  /* 0x0000000200007202 */ /* 0x000fe40000000f00 */
[----:B------:R-:W-:Y:S02]  /*0870*/  MOV R3, R5 ;  /* 0x0000000500037202 */ /* 0x000fe40000000f00 */
[----:B------:R-:W-:-:S07]  /*0880*/  MOV R2, 0x8a0 ;  /* 0x000008a000027802 */ /* 0x000fce0000000f00 */
[----:B-1----:R-:W-:Y:S05]  /*0890*/  CALL.REL.NOINC `($__internal_2_$__cuda_sm3x_div_rn_noftz_f32_slowpath) ;  /* 0x0000001800007944 */ /* 0x002fea0003c00000 */
[----:B------:R-:W-:-:S07]  /*08a0*/  MOV R4, R0 ;  /* 0x0000000000047202 */ /* 0x000fce0000000f00 */
.L_x_94:
[----:B------:R-:W-:Y:S01]  /*08b0*/  HFMA2 R6, -RZ, RZ, 0, 0 ;  /* 0x00000000ff067431 */ /* 0x000fe200000001ff */
[----:B------:R-:W-:Y:S06]  /*08c0*/  BRA.U !UP0, `(.L_x_95) ;  /* 0x0000000908587547 */ /* 0x000fec000b800000 */
[----:B------:R-:W0:Y:S01]  /*08d0*/  LDCU UR7, c[0x0][0x390] ;  /* 0x00007200ff0777ac */ /* 0x000e220008000800 */
[----:B------:R-:W-:Y:S02]  /*08e0*/  MOV R6, RZ ;  /* 0x000000ff00067202 */ /* 0x000fe40000000f00 */
[----:B------:R-:W-:Y:S01]  /*08f0*/  MOV R0, RZ ;  /* 0x000000ff00007202 */ /* 0x000fe20000000f00 */
[----:B0-----:R-:W-:Y:S02]  /*0900*/  UISETP.GE.U32.AND UP1, UPT, UR7, 0x10, UPT ;  /* 0x000000100700788c */ /* 0x001fe4000bf26070 */
[----:B------:R-:W-:Y:S02]  /*0910*/  ULOP3.LUT UR9, UR7, 0xf, URZ, 0xc0, !UPT ;  /* 0x0000000f07097892 */ /* 0x000fe4000f8ec0ff */
        /* <DEDUP_REMOVED lines=13> */
.L_x_97:
        /* <DEDUP_REMOVED lines=20> */
[----:B--2---:R-:W-:-:S04]  /*0b30*/  FADD R8, R8, -R4 ;  /* 0x8000000408087221 */ /* 0x004fc80000000000 */
[----:B------:R-:W-:Y:S01]  /*0b40*/  FFMA R6, R8, R8, R6 ;  /* 0x0000000808067223 */ /* 0x000fe20000000006 */
[--C-:B---3--:R-:W-:Y:S01]  /*0b50*/  FADD R10, R10, -R4.reuse ;  /* 0x800000040a0a7221 */ /* 0x108fe20000000000 */
[----:B----4-:R-:W-:-:S03]  /*0b60*/  FADD R12, R12, -R4 ;  /* 0x800000040c0c7221 */ /* 0x010fc60000000000 */
[----:B------:R-:W-:Y:S01]  /*0b70*/  FFMA R6, R10, R10, R6 ;  /* 0x0000000a0a067223 */ /* 0x000fe20000000006 */
[----:B-----5:R-:W-:-:S03]  /*0b80*/  FADD R14, R14, -R4 ;  /* 0x800000040e0e7221 */ /* 0x020fc60000000000 */
[----:B------:R-:W-:Y:S01]  /*0b90*/  FFMA R6, R12, R12, R6 ;  /* 0x0000000c0c067223 */ /* 0x000fe20000000006 */
[----:B------:R-:W-:-:S03]  /*0ba0*/  FADD R29, R29, -R4 ;  /* 0x800000041d1d7221 */ /* 0x000fc60000000000 */
        /* <DEDUP_REMOVED lines=22> */
[----:B------:R-:W-:-:S04]  /*0d10*/  FFMA R6, R11, R11, R6 ;  /* 0x0000000b0b067223 */ /* 0x000fc80000000006 */
[----:B------:R-:W-:Y:S01]  /*0d20*/  FFMA R6, R7, R7, R6 ;  /* 0x0000000707067223 */ /* 0x000fe20000000006 */
[----:B------:R-:W-:Y:S06]  /*0d30*/  BRA.U UP1, `(.L_x_97) ;  /* 0xfffffffd012c7547 */ /* 0x000fec000b83ffff */
.L_x_96:
        /* <DEDUP_REMOVED lines=22> */
[----:B--2---:R-:W-:-:S04]  /*0ea0*/  FADD R7, R9, -R4 ;  /* 0x8000000409077221 */ /* 0x004fc80000000000 */
[----:B------:R-:W-:Y:S01]  /*0eb0*/  FFMA R6, R7, R7, R6 ;  /* 0x0000000707067223 */ /* 0x000fe20000000006 */
[----:B---3--:R-:W-:-:S04]  /*0ec0*/  FADD R11, R11, -R4 ;  /* 0x800000040b0b7221 */ /* 0x008fc80000000000 */
[----:B------:R-:W-:Y:S01]  /*0ed0*/  FFMA R6, R11, R11, R6 ;  /* 0x0000000b0b067223 */ /* 0x000fe20000000006 */
[--C-:B----4-:R-:W-:Y:S01]  /*0ee0*/  FADD R13, R13, -R4.reuse ;  /* 0x800000040d0d7221 */ /* 0x110fe20000000000 */
        /* <DEDUP_REMOVED lines=10> */
[----:B------:R-:W-:-:S07]  /*0f90*/  FFMA R6, R23, R23, R6 ;  /* 0x0000001717067223 */ /* 0x000fce0000000006 */
.L_x_98:
        /* <DEDUP_REMOVED lines=18> */
[----:B--2---:R-:W-:-:S04]  /*10c0*/  FADD R7, R3, -R4 ;  /* 0x8000000403077221 */ /* 0x004fc80000000000 */
[----:B------:R-:W-:Y:S01]  /*10d0*/  FFMA R6, R7, R7, R6 ;  /* 0x0000000707067223 */ /* 0x000fe20000000006 */
[--C-:B---3--:R-:W-:Y:S01]  /*10e0*/  FADD R11, R11, -R4.reuse ;  /* 0x800000040b0b7221 */ /* 0x108fe20000000000 */
[----:B----4-:R-:W-:-:S03]  /*10f0*/  FADD R13, R13, -R4 ;  /* 0x800000040d0d7221 */ /* 0x010fc60000000000 */
[----:B------:R-:W-:Y:S01]  /*1100*/  FFMA R6, R11, R11, R6 ;  /* 0x0000000b0b067223 */ /* 0x000fe20000000006 */
[----:B-----5:R-:W-:-:S03]  /*1110*/  FADD R15, R15, -R4 ;  /* 0x800000040f0f7221 */ /* 0x020fc60000000000 */
[----:B------:R-:W-:-:S04]  /*1120*/  FFMA R6, R13, R13, R6 ;  /* 0x0000000d0d067223 */ /* 0x000fc80000000006 */
[----:B------:R-:W-:-:S07]  /*1130*/  FFMA R6, R15, R15, R6 ;  /* 0x0000000f0f067223 */ /* 0x000fce0000000006 */
.L_x_99:
[----:B------:R-:W-:Y:S05]  /*1140*/  BRA.U !UP1, `(.L_x_95) ;  /* 0x0000000109387547 */ /* 0x000fea000b800000 */
[----:B------:R-:W0:Y:S01]  /*1150*/  LDC.64 R2, c[0x0][0x380] ;  /* 0x0000e000ff027b82 */ /* 0x000e220000000a00 */
[----:B------:R-:W-:Y:S01]  /*1160*/  IADD3 R7, PT, PT, R0, UR8, RZ ;  /* 0x0000000800077c10 */ /* 0x000fe2000fffe0ff */
[----:B------:R-:W-:-:S04]  /*1170*/  UIADD3 UR4, UPT, UPT, -UR4, URZ, URZ ;  /* 0x000000ff04047290 */ /* 0x000fc8000fffe1ff */
[----:B0-----:R-:W-:-:S05]  /*1180*/  IMAD.WIDE.U32 R2, R7, 0x4, R2 ;  /* 0x0000000407027825 */ /* 0x001fca00078e0002 */
[----:B------:R-:W-:-:S07]  /*1190*/  MOV R9, R3 ;  /* 0x0000000300097202 */ /* 0x000fce0000000f00 */
.L_x_100:
[----:B------:R-:W-:-:S06]  /*11a0*/  MOV R3, R9 ;  /* 0x0000000900037202 */ /* 0x000fcc0000000f00 */
[----:B------:R0:W2:Y:S01]  /*11b0*/  LDG.E R3, desc[UR10][R2.64] ;  /* 0x0000000a02037981 */ /* 0x0000a2000c1e1900 */
[----:B------:R-:W-:-:S04]  /*11c0*/  UIADD3 UR4, UPT, UPT, UR4, 0x1, URZ ;  /* 0x0000000104047890 */ /* 0x000fc8000fffe0ff */
[----:B------:R-:W-:Y:S01]  /*11d0*/  UISETP.NE.AND UP0, UPT, UR4, URZ, UPT ;  /* 0x000000ff0400728c */ /* 0x000fe2000bf05270 */
[----:B0-----:R-:W-:-:S04]  /*11e0*/  IADD3 R2, P0, PT, R2, 0x4, RZ ;  /* 0x0000000402027810 */ /* 0x001fc80007f1e0ff */
[----:B------:R-:W-:Y:S01]  /*11f0*/  IADD3.X R9, PT, PT, RZ, R9, RZ, P0, !PT ;  /* 0x00000009ff097210 */ /* 0x000fe200007fe4ff */
[----:B--2---:R-:W-:-:S04]  /*1200*/  FADD R7, R3, -R4 ;  /* 0x8000000403077221 */ /* 0x004fc80000000000 */
[----:B------:R-:W-:Y:S01]  /*1210*/  FFMA R6, R7, R7, R6 ;  /* 0x0000000707067223 */ /* 0x000fe20000000006 */
[----:B------:R-:W-:Y:S06]  /*1220*/  BRA.U UP0, `(.L_x_100) ;  /* 0xfffffffd00dc7547 */ /* 0x000fec000b83ffff */
.L_x_95:
[----:B------:R-:W0:Y:S01]  /*1230*/  MUFU.RCP R0, R5 ;  /* 0x0000000500007308 */ /* 0x000e220000001000 */
[----:B------:R-:W2:Y:S07]  /*1240*/  LDC R2, c[0x0][0x390] ;  /* 0x0000e400ff027b82 */ /* 0x000eae0000000800 */
[----:B------:R-:W3:Y:S01]  /*1250*/  FCHK P0, R6, R5 ;  /* 0x0000000506007302 */ /* 0x000ee20000000000 */
[----:B0-----:R-:W-:-:S04]  /*1260*/  FFMA R3, -R5, R0, 1 ;  /* 0x3f80000005037423 */ /* 0x001fc80000000100 */
[----:B------:R-:W-:-:S04]  /*1270*/  FFMA R0, R0, R3, R0 ;  /* 0x0000000300007223 */ /* 0x000fc80000000000 */
[----:B------:R-:W-:Y:S01]  /*1280*/  FFMA R3, R0, R6, RZ ;  /* 0x0000000600037223 */ /* 0x000fe200000000ff */
[----:B--2---:R-:W-:-:S03]  /*1290*/  ISETP.GE.AND P2, PT, R2, 0x1, PT ;  /* 0x000000010200780c */ /* 0x004fc60003f46270 */
[----:B------:R-:W-:-:S04]  /*12a0*/  FFMA R2, -R5, R3, R6 ;  /* 0x0000000305027223 */ /* 0x000fc80000000106 */
[----:B------:R-:W-:Y:S01]  /*12b0*/  FFMA R0, R0, R2, R3 ;  /* 0x0000000200007223 */ /* 0x000fe20000000003 */
[----:B---3--:R-:W-:Y:S06]  /*12c0*/  @!P0 BRA `(.L_x_101) ;  /* 0x0000000000108947 */ /* 0x008fec0003800000 */
[----:B------:R-:W-:Y:S02]  /*12d0*/  MOV R0, R6 ;  /* 0x0000000600007202 */ /* 0x000fe40000000f00 */
[----:B------:R-:W-:Y:S02]  /*12e0*/  MOV R3, R5 ;  /* 0x0000000500037202 */ /* 0x000fe40000000f00 */
[----:B------:R-:W-:-:S07]  /*12f0*/  MOV R2, 0x1310 ;  /* 0x0000131000027802 */ /* 0x000fce0000000f00 */
[----:B-1----:R-:W-:Y:S05]  /*1300*/  CALL.REL.NOINC `($__internal_2_$__cuda_sm3x_div_rn_noftz_f32_slowpath) ;  /* 0x0000000c00647944 */ /* 0x002fea0003c00000 */
.L_x_101:
[----:B------:R-:W0:Y:S02]  /*1310*/  LDCU UR4, c[0x0][0x394] ;  /* 0x00007280ff0477ac */ /* 0x000e240008000800 */
[----:B0-----:R-:W-:-:S05]  /*1320*/  FADD R3, R0, UR4 ;  /* 0x0000000400037e21 */ /* 0x001fca0008000000 */
[----:B------:R-:W-:Y:S01]  /*1330*/  FSETP.GEU.AND P0, PT, |R3|, 1.175494350822287508e-38, PT ;  /* 0x008000000300780b */ /* 0x000fe20003f0e200 */
[----:B-1----:R-:W-:-:S12]  /*1340*/  @!P2 EXIT ;  /* 0x000000000000a94d */ /* 0x002fd80003800000 */
[----:B------:R-:W0:Y:S01]  /*1350*/  LDCU UR8, c[0x0][0x390] ;  /* 0x00007200ff0877ac */ /* 0x000e220008000800 */
[----:B------:R-:W-:Y:S01]  /*1360*/  @!P0 FMUL R3, R3, 16777216 ;  /* 0x4b80000003038820 */ /* 0x000fe20000400000 */
[----:B------:R-:W-:-:S03]  /*1370*/  HFMA2 R2, -RZ, RZ, 0, 0 ;  /* 0x00000000ff027431 */ /* 0x000fc600000001ff */
[----:B------:R-:W1:Y:S01]  /*1380*/  MUFU.RSQ R0, R3 ;  /* 0x0000000300007308 */ /* 0x000e620000001400 */
[----:B0-----:R-:W-:Y:S02]  /*1390*/  UISETP.GE.U32.AND UP0, UPT, UR8, 0x10, UPT ;  /* 0x000000100800788c */ /* 0x001fe4000bf06070 */
[----:B------:R-:W-:Y:S01]  /*13a0*/  ULOP3.LUT UR16, UR8, 0xf, URZ, 0xc0, !UPT ;  /* 0x0000000f08107892 */ /* 0x000fe2000f8ec0ff */
[----:B-1----:R-:W-:Y:S01]  /*13b0*/  @!P0 FMUL R0, R0, 4096 ;  /* 0x4580000000008820 */ /* 0x002fe20000400000 */
[----:B------:R-:W-:-:S04]  /*13c0*/  UIMAD UR9, UR6, UR8, URZ ;  /* 0x00000008060972a4 */ /* 0x000fc8000f8e02ff */
[----:B------:R-:W-:Y:S01]  /*13d0*/  ISETP.NE.AND P2, PT, RZ, UR16, PT ;  /* 0x00000010ff007c0c */ /* 0x000fe2000bf45270 */
[----:B------:R-:W-:-:S12]  /*13e0*/  BRA.U !UP0, `(.L_x_102) ;  /* 0x0000000508687547 */ /* 0x000fd8000b800000 */
[----:B------:R-:W0:Y:S01]  /*13f0*/  LDCU.128 UR12, c[0x0][0x380] ;  /* 0x00007000ff0c77ac */ /* 0x000e220008000c00 */
[----:B------:R-:W-:Y:S01]  /*1400*/  UMOV UR4, 0x20 ;  /* 0x0000002000047882 */ /* 0x000fe20000000000 */
[----:B------:R-:W-:Y:S01]  /*1410*/  UMOV UR5, 0x0 ;  /* 0x0000000000057882 */ /* 0x000fe20000000000 */
[----:B------:R-:W-:Y:S02]  /*1420*/  ULOP3.LUT UR17, UR8, 0x7ffffff0, URZ, 0xc0, !UPT ;  /* 0x7ffffff008117892 */ /* 0x000fe4000f8ec0ff */
[----:B------:R-:W-:-:S04]  /*1430*/  UIMAD.WIDE.U32 UR4, UR9, 0x4, UR4 ;  /* 0x00000004090478a5 */ /* 0x000fc8000f8e0004 */
[----:B------:R-:W-:Y:S01]  /*1440*/  MOV R2, UR17 ;  /* 0x0000001100027c02 */ /* 0x000fe20008000f00 */
[----:B0-----:R-:W-:Y:S02]  /*1450*/  UIADD3 UR6, UP0, UPT, UR4, UR14, URZ ;  /* 0x0000000e04067290 */ /* 0x001fe4000ff1e0ff */
[----:B------:R-:W-:Y:S02]  /*1460*/  UIADD3 UR4, UP1, UPT, UR4, UR12, URZ ;  /* 0x0000000c04047290 */ /* 0x000fe4000ff3e0ff */
[----:B------:R-:W-:Y:S02]  /*1470*/  UIADD3.X UR7, UPT, UPT, UR5, UR15, URZ, UP0, !UPT ;  /* 0x0000000f05077290 */ /* 0x000fe400087fe4ff */
[----:B------:R-:W-:Y:S01]  /*1480*/  UIADD3.X UR5, UPT, UPT, UR5, UR13, URZ, UP1, !UPT ;  /* 0x0000000d05057290 */ /* 0x000fe20008ffe4ff */
[----:B------:R-:W-:Y:S01]  /*1490*/  MOV R12, UR6 ;  /* 0x00000006000c7c02 */ /* 0x000fe20008000f00 */
[----:B------:R-:W-:Y:S01]  /*14a0*/  UIADD3 UR12, UPT, UPT, -UR17, URZ, URZ ;  /* 0x000000ff110c7290 */ /* 0x000fe2000fffe1ff */
[----:B------:R-:W-:-:S02]  /*14b0*/  MOV R3, UR4 ;  /* 0x0000000400037c02 */ /* 0x000fc40008000f00 */
[----:B------:R-:W-:Y:S02]  /*14c0*/  MOV R5, UR7 ;  /* 0x0000000700057c02 */ /* 0x000fe40008000f00 */
[----:B------:R-:W-:-:S07]  /*14d0*/  MOV R10, UR5 ;  /* 0x00000005000a7c02 */ /* 0x000fce0008000f00 */
.L_x_103:
[----:B------:R-:W-:Y:S02]  /*14e0*/  MOV R6, R3 ;  /* 0x0000000300067202 */ /* 0x000fe40000000f00 */
[----:B------:R-:W-:-:S05]  /*14f0*/  MOV R7, R10 ;  /* 0x0000000a00077202 */ /* 0x000fca0000000f00 */
[----:B--2---:R-:W2:Y:S01]  /*1500*/  LDG.E R3, desc[UR10][R6.64+-0x20] ;  /* 0xffffe00a06037981 */ /* 0x004ea2000c1e1900 */
[----:B------:R-:W-:Y:S02]  /*1510*/  MOV R8, R12 ;  /* 0x0000000c00087202 */ /* 0x000fe40000000f00 */
[----:B------:R-:W-:Y:S01]  /*1520*/  MOV R9, R5 ;  /* 0x0000000500097202 */ /* 0x000fe20000000f00 */
[----:B--2---:R-:W-:-:S04]  /*1530*/  FADD R3, R3, -R4 ;  /* 0x8000000403037221 */ /* 0x004fc80000000000 */
[----:B------:R-:W-:-:S05]  /*1540*/  FMUL R3, R0, R3 ;  /* 0x0000000300037220 */ /* 0x000fca0000400000 */
[----:B------:R0:W-:Y:S04]  /*1550*/  STG.E desc[UR10][R8.64+-0x20], R3 ;  /* 0xffffe00308007986 */ /* 0x0001e8000c10190a */
[----:B------:R-:W2:Y:S02]  /*1560*/  LDG.E R5, desc[UR10][R6.64+-0x1c] ;  /* 0xffffe40a06057981 */ /* 0x000ea4000c1e1900 */
[----:B--2---:R-:W-:-:S04]  /*1570*/  FADD R5, R5, -R4 ;  /* 0x8000000405057221 */ /* 0x004fc80000000000 */
[----:B------:R-:W-:-:S05]  /*1580*/  FMUL R5, R0, R5 ;  /* 0x0000000500057220 */ /* 0x000fca0000400000 */
[----:B------:R1:W-:Y:S04]  /*1590*/  STG.E desc[UR10][R8.64+-0x1c], R5 ;  /* 0xffffe40508007986 */ /* 0x0003e8000c10190a */
[----:B------:R-:W2:Y:S02]  /*15a0*/  LDG.E R11, desc[UR10][R6.64+-0x18] ;  /* 0xffffe80a060b7981 */ /* 0x000ea4000c1e1900 */
[----:B--2---:R-:W-:-:S04]  /*15b0*/  FADD R11, R11, -R4 ;  /* 0x800000040b0b7221 */ /* 0x004fc80000000000 */
[----:B------:R-:W-:-:S05]  /*15c0*/  FMUL R11, R0, R11 ;  /* 0x0000000b000b7220 */ /* 0x000fca0000400000 */
[----:B------:R2:W-:Y:S04]  /*15d0*/  STG.E desc[UR10][R8.64+-0x18], R11 ;  /* 0xffffe80b08007986 */ /* 0x0005e8000c10190a */
[----:B------:R-:W3:Y:S02]  /*15e0*/  LDG.E R13, desc[UR10][R6.64+-0x14] ;  /* 0xffffec0a060d7981 */ /* 0x000ee4000c1e1900 */
[----:B---3--:R-:W-:-:S04]  /*15f0*/  FADD R13, R13, -R4 ;  /* 0x800000040d0d7221 */ /* 0x008fc80000000000 */
[----:B------:R-:W-:-:S05]  /*1600*/  FMUL R13, R0, R13 ;  /* 0x0000000d000d7220 */ /* 0x000fca0000400000 */
[----:B------:R3:W-:Y:S04]  /*1610*/  STG.E desc[UR10][R8.64+-0x14], R13 ;  /* 0xffffec0d08007986 */ /* 0x0007e8000c10190a */
[----:B0-----:R-:W4:Y:S02]  /*1620*/  LDG.E R3, desc[UR10][R6.64+-0x10] ;  /* 0xfffff00a06037981 */ /* 0x001f24000c1e1900 */
[----:B----4-:R-:W-:-:S04]  /*1630*/  FADD R3, R3, -R4 ;  /* 0x8000000403037221 */ /* 0x010fc80000000000 */
[----:B------:R-:W-:-:S05]  /*1640*/  FMUL R3, R0, R3 ;  /* 0x0000000300037220 */ /* 0x000fca0000400000 */
[----:B------:R0:W-:Y:S04]  /*1650*/  STG.E desc[UR10][R8.64+-0x10], R3 ;  /* 0xfffff00308007986 */ /* 0x0001e8000c10190a */
[----:B-1----:R-:W4:Y:S02]  /*1660*/  LDG.E R5, desc[UR10][R6.64+-0xc] ;  /* 0xfffff40a06057981 */ /* 0x002f24000c1e1900 */
[----:B----4-:R-:W-:-:S04]  /*1670*/  FADD R5, R5, -R4 ;  /* 0x8000000405057221 */ /* 0x010fc80000000000 */
[----:B------:R-:W-:-:S05]  /*1680*/  FMUL R5, R0, R5 ;  /* 0x0000000500057220 */ /* 0x000fca0000400000 */
[----:B------:R1:W-:Y:S04]  /*1690*/  STG.E desc[UR10][R8.64+-0xc], R5 ;  /* 0xfffff40508007986 */ /* 0x0003e8000c10190a */
[----:B--2---:R-:W2:Y:S02]  /*16a0*/  LDG.E R11, desc[UR10][R6.64+-0x8] ;  /* 0xfffff80a060b7981 */ /* 0x004ea4000c1e1900 */
[----:B--2---:R-:W-:-:S04]  /*16b0*/  FADD R11, R11, -R4 ;  /* 0x800000040b0b7221 */ /* 0x004fc80000000000 */
[----:B------:R-:W-:-:S05]  /*16c0*/  FMUL R11, R0, R11 ;  /* 0x0000000b000b7220 */ /* 0x000fca0000400000 */
[----:B------:R2:W-:Y:S04]  /*16d0*/  STG.E desc[UR10][R8.64+-0x8], R11 ;  /* 0xfffff80b08007986 */ /* 0x0005e8000c10190a */
[----:B---3--:R-:W3:Y:S02]  /*16e0*/  LDG.E R13, desc[UR10][R6.64+-0x4] ;  /* 0xfffffc0a060d7981 */ /* 0x008ee4000c1e1900 */
        /* <DEDUP_REMOVED lines=31> */
[----:B---3--:R-:W3:Y:S01]  /*18e0*/  LDG.E R13, desc[UR10][R6.64+0x1c] ;  /* 0x00001c0a060d7981 */ /* 0x008ee2000c1e1900 */
[----:B------:R-:W-:Y:S01]  /*18f0*/  UIADD3 UR12, UPT, UPT, UR12, 0x10, URZ ;  /* 0x000000100c0c7890 */ /* 0x000fe2000fffe0ff */
[----:B------:R-:W-:Y:S02]  /*1900*/  IADD3 R12, P0, PT, R8, 0x40, RZ ;  /* 0x00000040080c7810 */ /* 0x000fe40007f1e0ff */
[----:B0-----:R-:W-:Y:S01]  /*1910*/  IADD3 R3, P1, PT, R6, 0x40, RZ ;  /* 0x0000004006037810 */ /* 0x001fe20007f3e0ff */
[----:B------:R-:W-:Y:S01]  /*1920*/  UISETP.NE.AND UP0, UPT, UR12, URZ, UPT ;  /* 0x000000ff0c00728c */ /* 0x000fe2000bf05270 */
[----:B-1----:R-:W-:-:S02]  /*1930*/  IADD3.X R5, PT, PT, RZ, R9, RZ, P0, !PT ;  /* 0x00000009ff057210 */ /* 0x002fc400007fe4ff */
[----:B------:R-:W-:Y:S01]  /*1940*/  IADD3.X R10, PT, PT, RZ, R7, RZ, P1, !PT ;  /* 0x00000007ff0a7210 */ /* 0x000fe20000ffe4ff */
[----:B---3--:R-:W-:-:S04]  /*1950*/  FADD R13, R13, -R4 ;  /* 0x800000040d0d7221 */ /* 0x008fc80000000000 */
[----:B------:R-:W-:-:S05]  /*1960*/  FMUL R13, R0, R13 ;  /* 0x0000000d000d7220 */ /* 0x000fca0000400000 */
[----:B------:R2:W-:Y:S01]  /*1970*/  STG.E desc[UR10][R8.64+0x1c], R13 ;  /* 0x00001c0d08007986 */ /* 0x0005e2000c10190a */
[----:B------:R-:W-:Y:S05]  /*1980*/  BRA.U UP0, `(.L_x_103) ;  /* 0xfffffff900d47547 */ /* 0x000fea000b83ffff */
.L_x_102:
[----:B------:R-:W-:Y:S05]  /*1990*/  @!P2 EXIT ;  /* 0x000000000000a94d */ /* 0x000fea0003800000 */
[----:B------:R-:W-:Y:S02]  /*19a0*/  UISETP.GE.U32.AND UP0, UPT, UR16, 0x8, UPT ;  /* 0x000000081000788c */ /* 0x000fe4000bf06070 */
[----:B------:R-:W-:-:S06]  /*19b0*/  ULOP3.LUT UR5, UR8, 0x7, URZ, 0xc0, !UPT ;  /* 0x0000000708057892 */ /* 0x000fcc000f8ec0ff */
[----:B------:R-:W-:Y:S01]  /*19c0*/  ISETP.NE.AND P1, PT, RZ, UR5, PT ;  /* 0x00000005ff007c0c */ /* 0x000fe2000bf25270 */
[----:B------:R-:W-:-:S12]  /*19d0*/  BRA.U !UP0, `(.L_x_104) ;  /* 0x0000000108bc7547 */ /* 0x000fd8000b800000 */
[----:B--2---:R-:W0:Y:S01]  /*19e0*/  LDC.64 R8, c[0x0][0x380] ;  /* 0x0000e000ff087b82 */ /* 0x004e220000000a00 */
[----:B------:R-:W-:Y:S01]  /*19f0*/  IADD3 R3, PT, PT, R2, UR9, RZ ;  /* 0x0000000902037c10 */ /* 0x000fe2000fffe0ff */
[----:B------:R-:W1:Y:S06]  /*1a00*/  LDCU.128 UR12, c[0x0][0x380] ;  /* 0x00007000ff0c77ac */ /* 0x000e6c0008000c00 */
[----:B------:R-:W2:Y:S01]  /*1a10*/  LDC.64 R10, c[0x0][0x388] ;  /* 0x0000e200ff0a7b82 */ /* 0x000ea20000000a00 */
[----:B0-----:R-:W-:-:S06]  /*1a20*/  IMAD.WIDE.U32 R8, R3, 0x4, R8 ;  /* 0x0000000403087825 */ /* 0x001fcc00078e0008 */
[----:B------:R-:W3:Y:S01]  /*1a30*/  LDG.E R9, desc[UR10][R8.64] ;  /* 0x0000000a08097981 */ /* 0x000ee2000c1e1900 */
[----:B------:R-:W-:Y:S01]  /*1a40*/  IADD3 R13, P0, PT, R2, UR9, RZ ;  /* 0x00000009020d7c10 */ /* 0x000fe2000ff1e0ff */
[----:B--2---:R-:W-:-:S03]  /*1a50*/  IMAD.WIDE.U32 R10, R3, 0x4, R10 ;  /* 0x00000004030a7825 */ /* 0x004fc600078e000a */
[----:B------:R-:W-:Y:S02]  /*1a60*/  IADD3.X R6, PT, PT, RZ, RZ, RZ, P0, !PT ;  /* 0x000000ffff067210 */ /* 0x000fe400007fe4ff */
[C---:B------:R-:W-:Y:S02]  /*1a70*/  SHF.L.U32 R12, R13.reuse, 0x2, RZ ;  /* 0x000000020d0c7819 */ /* 0x040fe400000006ff */
[----:B------:R-:W-:Y:S02]  /*1a80*/  SHF.L.U64.HI R13, R13, 0x2, R6 ;  /* 0x000000020d0d7819 */ /* 0x000fe40000010206 */
[----:B-1----:R-:W-:-:S04]  /*1a90*/  IADD3 R6, P0, PT, R12, UR12, RZ ;  /* 0x0000000c0c067c10 */ /* 0x002fc8000ff1e0ff */
[----:B------:R-:W-:Y:S01]  /*1aa0*/  IADD3.X R7, PT, PT, R13, UR13, RZ, P0, !PT ;  /* 0x0000000d0d077c10 */ /* 0x000fe200087fe4ff */
[----:B---3--:R-:W-:-:S04]  /*1ab0*/  FADD R5, R9, -R4 ;  /* 0x8000000409057221 */ /* 0x008fc80000000000 */
[----:B------:R-:W-:-:S05]  /*1ac0*/  FMUL R5, R0, R5 ;  /* 0x0000000500057220 */ /* 0x000fca0000400000 */
[----:B------:R0:W-:Y:S04]  /*1ad0*/  STG.E desc[UR10][R10.64], R5 ;  /* 0x000000050a007986 */ /* 0x0001e8000c10190a */
[----:B------:R-:W2:Y:S01]  /*1ae0*/  LDG.E R3, desc[UR10][R6.64+0x4] ;  /* 0x0000040a06037981 */ /* 0x000ea2000c1e1900 */
[----:B------:R-:W-:-:S04]  /*1af0*/  IADD3 R8, P0, PT, R12, UR14, RZ ;  /* 0x0000000e0c087c10 */ /* 0x000fc8000ff1e0ff */
[----:B------:R-:W-:Y:S01]  /*1b00*/  IADD3.X R9, PT, PT, R13, UR15, RZ, P0, !PT ;  /* 0x0000000f0d097c10 */ /* 0x000fe200087fe4ff */
[----:B--2---:R-:W-:-:S04]  /*1b10*/  FADD R3, R3, -R4 ;  /* 0x8000000403037221 */ /* 0x004fc80000000000 */
[----:B------:R-:W-:-:S05]  /*1b20*/  FMUL R3, R0, R3 ;  /* 0x0000000300037220 */ /* 0x000fca0000400000 */
[----:B------:R1:W-:Y:S04]  /*1b30*/  STG.E desc[UR10][R8.64+0x4], R3 ;  /* 0x0000040308007986 */ /* 0x0003e8000c10190a */
[----:B------:R-:W2:Y:S02]  /*1b40*/  LDG.E R13, desc[UR10][R6.64+0x8] ;  /* 0x0000080a060d7981 */ /* 0x000ea4000c1e1900 */
[----:B--2---:R-:W-:-:S04]  /*1b50*/  FADD R13, R13, -R4 ;  /* 0x800000040d0d7221 */ /* 0x004fc80000000000 */
[----:B------:R-:W-:-:S05]  /*1b60*/  FMUL R13, R0, R13 ;  /* 0x0000000d000d7220 */ /* 0x000fca0000400000 */
[----:B------:R2:W-:Y:S04]  /*1b70*/  STG.E desc[UR10][R8.64+0x8], R13 ;  /* 0x0000080d08007986 */ /* 0x0005e8000c10190a */
[----:B0-----:R-:W3:Y:S02]  /*1b80*/  LDG.E R5, desc[UR10][R6.64+0xc] ;  /* 0x00000c0a06057981 */ /* 0x001ee4000c1e1900 */
[----:B---3--:R-:W-:-:S04]  /*1b90*/  FADD R5, R5, -R4 ;  /* 0x8000000405057221 */ /* 0x008fc80000000000 */
[----:B------:R-:W-:-:S05]  /*1ba0*/  FMUL R5, R0, R5 ;  /* 0x0000000500057220 */ /* 0x000fca0000400000 */
[----:B------:R0:W-:Y:S04]  /*1bb0*/  STG.E desc[UR10][R8.64+0xc], R5 ;  /* 0x00000c0508007986 */ /* 0x0001e8000c10190a */
[----:B------:R-:W3:Y:S02]  /*1bc0*/  LDG.E R11, desc[UR10][R6.64+0x10] ;  /* 0x0000100a060b7981 */ /* 0x000ee4000c1e1900 */
[----:B---3--:R-:W-:-:S04]  /*1bd0*/  FADD R11, R11, -R4 ;  /* 0x800000040b0b7221 */ /* 0x008fc80000000000 */
        /* <DEDUP_REMOVED lines=10> */
[----:B0-----:R-:W2:Y:S01]  /*1c80*/  LDG.E R5, desc[UR10][R6.64+0x1c] ;  /* 0x00001c0a06057981 */ /* 0x001ea2000c1e1900 */
[----:B------:R-:W-:Y:S01]  /*1c90*/  IADD3 R2, PT, PT, R2, 0x8, RZ ;  /* 0x0000000802027810 */ /* 0x000fe20007ffe0ff */
[----:B--2---:R-:W-:-:S04]  /*1ca0*/  FADD R5, R5, -R4 ;  /* 0x8000000405057221 */ /* 0x004fc80000000000 */
[----:B------:R-:W-:-:S05]  /*1cb0*/  FMUL R5, R0, R5 ;  /* 0x0000000500057220 */ /* 0x000fca0000400000 */
[----:B------:R3:W-:Y:S02]  /*1cc0*/  STG.E desc[UR10][R8.64+0x1c], R5 ;  /* 0x00001c0508007986 */ /* 0x0007e4000c10190a */
.L_x_104:
[----:B------:R-:W-:Y:S05]  /*1cd0*/  @!P1 EXIT ;  /* 0x000000000000994d */ /* 0x000fea0003800000 */
[----:B------:R-:W-:Y:S02]  /*1ce0*/  UISETP.GE.U32.AND UP0, UPT, UR5, 0x4, UPT ;  /* 0x000000040500788c */ /* 0x000fe4000bf06070 */
[----:B------:R-:W-:-:S06]  /*1cf0*/  ULOP3.LUT UR4, UR8, 0x3, URZ, 0xc0, !UPT ;  /* 0x0000000308047892 */ /* 0x000fcc000f8ec0ff */
[----:B------:R-:W-:Y:S01]  /*1d00*/  ISETP.NE.AND P1, PT, RZ, UR4, PT ;  /* 0x00000004ff007c0c */ /* 0x000fe2000bf25270 */
[----:B------:R-:W-:-:S12]  /*1d10*/  BRA.U !UP0, `(.L_x_105) ;  /* 0x00000001087c7547 */ /* 0x000fd8000b800000 */
[----:B------:R-:W0:Y:S01]  /*1d20*/  LDC.64 R6, c[0x0][0x380] ;  /* 0x0000e000ff067b82 */ /* 0x000e220000000a00 */
[----:B---3--:R-:W-:Y:S01]  /*1d30*/  IADD3 R5, PT, PT, R2, UR9, RZ ;  /* 0x0000000902057c10 */ /* 0x008fe2000fffe0ff */
[----:B------:R-:W1:Y:S06]  /*1d40*/  LDCU.128 UR12, c[0x0][0x380] ;  /* 0x00007000ff0c77ac */ /* 0x000e6c0008000c00 */
[----:B--2---:R-:W2:Y:S01]  /*1d50*/  LDC.64 R10, c[0x0][0x388] ;  /* 0x0000e200ff0a7b82 */ /* 0x004ea20000000a00 */
        /* <DEDUP_REMOVED lines=27> */
.L_x_105:
[----:B------:R-:W-:Y:S05]  /*1f10*/  @!P1 EXIT ;  /* 0x000000000000994d */ /* 0x000fea0003800000 */
[----:B------:R-:W0:Y:S01]  /*1f20*/  LDC.64 R6, c[0x0][0x388] ;  /* 0x0000e200ff067b82 */ /* 0x000e220000000a00 */
[----:B-1-3--:R-:W-:Y:S01]  /*1f30*/  IADD3 R5, PT, PT, R2, UR9, RZ ;  /* 0x0000000902057c10 */ /* 0x00afe2000fffe0ff */
[----:B------:R-:W-:-:S06]  /*1f40*/  UIADD3 UR4, UPT, UPT, -UR4, URZ, URZ ;  /* 0x000000ff04047290 */ /* 0x000fcc000fffe1ff */
[----:B--2---:R-:W1:Y:S01]  /*1f50*/  LDC.64 R8, c[0x0][0x380] ;  /* 0x0000e000ff087b82 */ /* 0x004e620000000a00 */
[----:B0-----:R-:W-:-:S04]  /*1f60*/  IMAD.WIDE.U32 R2, R5, 0x4, R6 ;  /* 0x0000000405027825 */ /* 0x001fc800078e0006 */
[----:B-1----:R-:W-:Y:S01]  /*1f70*/  IMAD.WIDE.U32 R6, R5, 0x4, R8 ;  /* 0x0000000405067825 */ /* 0x002fe200078e0008 */
[----:B------:R-:W-:Y:S02]  /*1f80*/  MOV R8, R2 ;  /* 0x0000000200087202 */ /* 0x000fe40000000f00 */
[----:B------:R-:W-:-:S07]  /*1f90*/  MOV R9, R3 ;  /* 0x0000000300097202 */ /* 0x000fce0000000f00 */
.L_x_106:
[----:B0-----:R-:W-:Y:S02]  /*1fa0*/  MOV R3, R7 ;  /* 0x0000000700037202 */ /* 0x001fe40000000f00 */
[----:B------:R-:W-:-:S05]  /*1fb0*/  MOV R2, R6 ;  /* 0x0000000600027202 */ /* 0x000fca0000000f00 */
[----:B------:R0:W2:Y:S01]  /*1fc0*/  LDG.E R3, desc[UR10][R2.64] ;  /* 0x0000000a02037981 */ /* 0x0000a2000c1e1900 */
[----:B------:R-:W-:Y:S01]  /*1fd0*/  UIADD3 UR4, UPT, UPT, UR4, 0x1, URZ ;  /* 0x0000000104047890 */ /* 0x000fe2000fffe0ff */
[----:B------:R-:W-:-:S03]  /*1fe0*/  IADD3 R6, P1, PT, R6, 0x4, RZ ;  /* 0x0000000406067810 */ /* 0x000fc60007f3e0ff */
[----:B------:R-:W-:Y:S01]  /*1ff0*/  UISETP.NE.AND UP0, UPT, UR4, URZ, UPT ;  /* 0x000000ff0400728c */ /* 0x000fe2000bf05270 */
[----:B------:R-:W-:Y:S02]  /*2000*/  IADD3.X R7, PT, PT, RZ, R7, RZ, P1, !PT ;  /* 0x00000007ff077210 */ /* 0x000fe40000ffe4ff */
[----:B0-----:R-:W-:Y:S02]  /*2010*/  MOV R2, R8 ;  /* 0x0000000800027202 */ /* 0x001fe40000000f00 */
[----:B------:R-:W-:Y:S01]  /*2020*/  IADD3 R8, P0, PT, R8, 0x4, RZ ;  /* 0x0000000408087810 */ /* 0x000fe20007f1e0ff */
[----:B--2---:R-:W-:Y:S01]  /*2030*/  FADD R5, R3, -R4 ;  /* 0x8000000403057221 */ /* 0x004fe20000000000 */
[-C--:B------:R-:W-:Y:S02]  /*2040*/  MOV R3, R9.reuse ;  /* 0x0000000900037202 */ /* 0x080fe40000000f00 */
[----:B------:R-:W-:Y:S01]  /*2050*/  IADD3.X R9, PT, PT, RZ, R9, RZ, P0, !PT ;  /* 0x00000009ff097210 */ /* 0x000fe200007fe4ff */
[----:B------:R-:W-:-:S05]  /*2060*/  FMUL R5, R0, R5 ;  /* 0x0000000500057220 */ /* 0x000fca0000400000 */
[----:B------:R0:W-:Y:S01]  /*2070*/  STG.E desc[UR10][R2.64], R5 ;  /* 0x0000000502007986 */ /* 0x0001e2000c10190a */
[----:B------:R-:W-:Y:S05]  /*2080*/  BRA.U UP0, `(.L_x_106) ;  /* 0xfffffffd00c47547 */ /* 0x000fea000b83ffff */
[----:B------:R-:W-:Y:S05]  /*2090*/  EXIT ;  /* 0x000000000000794d */ /* 0x000fea0003800000 */
        .weak           $__internal_2_$__cuda_sm3x_div_rn_noftz_f32_slowpath
        .type           $__internal_2_$__cuda_sm3x_div_rn_noftz_f32_slowpath,@function
        .size           $__internal_2_$__cuda_sm3x_div_rn_noftz_f32_slowpath,(.L_x_123 - $__internal_2_$__cuda_sm3x_div_rn_noftz_f32_slowpath)
$__internal_2_$__cuda_sm3x_div_rn_noftz_f32_slowpath:
[----:B------:R-:W-:Y:S02]  /*20a0*/  SHF.R.U32.HI R7, RZ, 0x17, R3 ;  /* 0x00000017ff077819 */ /* 0x000fe40000011603 */
[----:B------:R-:W-:Y:S02]  /*20b0*/  SHF.R.U32.HI R6, RZ, 0x17, R0 ;  /* 0x00000017ff067819 */ /* 0x000fe40000011600 */
[----:B------:R-:W-:Y:S02]  /*20c0*/  LOP3.LUT R12, R7, 0xff, RZ, 0xc0, !PT ;  /* 0x000000ff070c7812 */ /* 0x000fe400078ec0ff */
[----:B------:R-:W-:Y:S02]  /*20d0*/  LOP3.LUT R10, R6, 0xff, RZ, 0xc0, !PT ;  /* 0x000000ff060a7812 */ /* 0x000fe400078ec0ff */
[----:B------:R-:W-:Y:S02]  /*20e0*/  IADD3 R8, PT, PT, R12, -0x1, RZ ;  /* 0xffffffff0c087810 */ /* 0x000fe40007ffe0ff */
[----:B------:R-:W-:-:S02]  /*20f0*/  IADD3 R7, PT, PT, R10, -0x1, RZ ;  /* 0xffffffff0a077810 */ /* 0x000fc40007ffe0ff */
        /* <DEDUP_REMOVED lines=22> */
[----:B------:R-:W-:Y:S01]  /*2260*/  @P0 MOV R6, RZ ;  /* 0x000000ff00060202 */ /* 0x000fe20000000f00 */
[----:B------:R-:W-:Y:S01]  /*2270*/  @!P0 FFMA R0, R0, 1.84467440737095516160e+19, RZ ;  /* 0x5f80000000008823 */ /* 0x000fe200000000ff */
[----:B------:R-:W-:Y:S01]  /*2280*/  @!P0 MOV R6, 0xffffffc0 ;  /* 0xffffffc000068802 */ /* 0x000fe20000000f00 */
[----:B------:R-:W-:-:S03]  /*2290*/  @!P1 FFMA R3, R3, 1.84467440737095516160e+19, RZ ;  /* 0x5f80000003039823 */ /* 0x000fc600000000ff */
[----:B------:R-:W-:-:S07]  /*22a0*/  @!P1 IADD3 R6, PT, PT, R6, 0x40, RZ ;  /* 0x0000004006069810 */ /* 0x000fce0007ffe0ff */
.L_x_107:
[----:B------:R-:W-:-:S04]  /*22b0*/  LEA R8, R12, 0xc0800000, 0x17 ;  /* 0xc08000000c087811 */ /* 0x000fc800078eb8ff */
[----:B------:R-:W-:Y:S02]  /*22c0*/  IADD3 R8, PT, PT, -R8, R3, RZ ;  /* 0x0000000308087210 */ /* 0x000fe40007ffe1ff */
[----:B------:R-:W-:Y:S02]  /*22d0*/  IADD3 R3, PT, PT, R10, -0x7f, RZ ;  /* 0xffffff810a037810 */ /* 0x000fe40007ffe0ff */
[----:B------:R-:W0:Y:S01]  /*22e0*/  MUFU.RCP R7, R8 ;  /* 0x0000000800077308 */ /* 0x000e220000001000 */
[----:B------:R-:W-:Y:S02]  /*22f0*/  FADD.FTZ R9, -R8, -RZ ;  /* 0x800000ff08097221 */ /* 0x000fe40000010100 */
[----:B------:R-:W-:Y:S02]  /*2300*/  IMAD R0, R3, -0x800000, R0 ;  /* 0xff80000003007824 */ /* 0x000fe400078e0200 */
[----:B0-----:R-:W-:-:S04]  /*2310*/  FFMA R10, R7, R9, 1 ;  /* 0x3f800000070a7423 */ /* 0x001fc80000000009 */
[----:B------:R-:W-:-:S04]  /*2320*/  FFMA R14, R7, R10, R7 ;  /* 0x0000000a070e7223 */ /* 0x000fc80000000007 */
[----:B------:R-:W-:-:S04]  /*2330*/  FFMA R7, R0, R14, RZ ;  /* 0x0000000e00077223 */ /* 0x000fc800000000ff */
[----:B------:R-:W-:-:S04]  /*2340*/  FFMA R10, R9, R7, R0 ;  /* 0x00000007090a7223 */ /* 0x000fc80000000000 */
[----:B------:R-:W-:Y:S01]  /*2350*/  FFMA R11, R14, R10, R7 ;  /* 0x0000000a0e0b7223 */ /* 0x000fe20000000007 */
[----:B------:R-:W-:-:S03]  /*2360*/  IADD3 R7, PT, PT, R3, 0x7f, -R12 ;  /* 0x0000007f03077810 */ /* 0x000fc60007ffe80c */
[----:B------:R-:W-:Y:S01]  /*2370*/  FFMA R10, R9, R11, R0 ;  /* 0x0000000b090a7223 */ /* 0x000fe20000000000 */
[----:B------:R-:W-:-:S03]  /*2380*/  IADD3 R7, PT, PT, R7, R6, RZ ;  /* 0x0000000607077210 */ /* 0x000fc60007ffe0ff */
[----:B------:R-:W-:-:S05]  /*2390*/  FFMA R0, R14, R10, R11 ;  /* 0x0000000a0e007223 */ /* 0x000fca000000000b */
[----:B------:R-:W-:-:S04]  /*23a0*/  SHF.R.U32.HI R3, RZ, 0x17, R0 ;  /* 0x00000017ff037819 */ /* 0x000fc80000011600 */
[----:B------:R-:W-:-:S04]  /*23b0*/  LOP3.LUT R3, R3, 0xff, RZ, 0xc0, !PT ;  /* 0x000000ff03037812 */ /* 0x000fc800078ec0ff */
[----:B------:R-:W-:-:S04]  /*23c0*/  IADD3 R9, PT, PT, R3, R7, RZ ;  /* 0x0000000703097210 */ /* 0x000fc80007ffe0ff */
        /* <DEDUP_REMOVED lines=11> */
[C---:B------:R-:W-:Y:S01]  /*2480*/  IADD3 R8, PT, PT, R9.reuse, 0x20, RZ ;  /* 0x0000002009087810 */ /* 0x040fe20007ffe0ff */
[CCC-:B------:R-:W-:Y:S01]  /*2490*/  FFMA.RM R6, R14.reuse, R10.reuse, R11.reuse ;  /* 0x0000000a0e067223 */ /* 0x1c0fe2000000400b */
[----:B------:R-:W-:Y:S02]  /*24a0*/  ISETP.NE.AND P3, PT, R9, RZ, PT ;  /* 0x000000ff0900720c */ /* 0x000fe40003f65270 */
[----:B------:R-:W-:Y:S01]  /*24b0*/  LOP3.LUT R7, R3, 0x7fffff, RZ, 0xc0, !PT ;  /* 0x007fffff03077812 */ /* 0x000fe200078ec0ff */
[----:B------:R-:W-:Y:S01]  /*24c0*/  FFMA.RP R3, R14, R10, R11 ;  /* 0x0000000a0e037223 */ /* 0x000fe2000000800b */
[----:B------:R-:W-:Y:S02]  /*24d0*/  ISETP.NE.AND P1, PT, R9, RZ, PT ;  /* 0x000000ff0900720c */ /* 0x000fe40003f25270 */
[----:B------:R-:W-:Y:S02]  /*24e0*/  LOP3.LUT R7, R7, 0x800000, RZ, 0xfc, !PT ;  /* 0x0080000007077812 */ /* 0x000fe400078efcff */
[----:B------:R-:W-:-:S02]  /*24f0*/  IADD3 R9, PT, PT, -R9, RZ, RZ ;  /* 0x000000ff09097210 */ /* 0x000fc40007ffe1ff */
[----:B------:R-:W-:Y:S02]  /*2500*/  SHF.L.U32 R8, R7, R8, RZ ;  /* 0x0000000807087219 */ /* 0x000fe400000006ff */
[----:B------:R-:W-:Y:S02]  /*2510*/  FSETP.NEU.FTZ.AND P0, PT, R3, R6, PT ;  /* 0x000000060300720b */ /* 0x000fe40003f1d000 */
[----:B------:R-:W-:Y:S02]  /*2520*/  SEL R6, R9, RZ, P3 ;  /* 0x000000ff09067207 */ /* 0x000fe40001800000 */
[----:B------:R-:W-:Y:S02]  /*2530*/  ISETP.NE.AND P1, PT, R8, RZ, P1 ;  /* 0x000000ff0800720c */ /* 0x000fe40000f25270 */
[----:B------:R-:W-:Y:S02]  /*2540*/  SHF.R.U32.HI R6, RZ, R6, R7 ;  /* 0x00000006ff067219 */ /* 0x000fe40000011607 */
[----:B------:R-:W-:-:S02]  /*2550*/  PLOP3.LUT P0, PT, P0, P1, PT, 0xf8, 0x8f ;  /* 0x00000000008f781c */ /* 0x000fc40000703f70 */
[----:B------:R-:W-:Y:S02]  /*2560*/  SHF.R.U32.HI R8, RZ, 0x1, R6 ;  /* 0x00000001ff087819 */ /* 0x000fe40000011606 */
[----:B------:R-:W-:-:S04]  /*2570*/  SEL R3, RZ, 0x1, !P0 ;  /* 0x00000001ff037807 */ /* 0x000fc80004000000 */
[----:B------:R-:W-:-:S04]  /*2580*/  LOP3.LUT R3, R3, 0x1, R8, 0xf8, !PT ;  /* 0x0000000103037812 */ /* 0x000fc800078ef808 */
[----:B------:R-:W-:-:S04]  /*2590*/  LOP3.LUT R3, R3, R6, RZ, 0xc0, !PT ;  /* 0x0000000603037212 */ /* 0x000fc800078ec0ff */
[----:B------:R-:W-:-:S04]  /*25a0*/  IADD3 R3, PT, PT, R8, R3, RZ ;  /* 0x0000000308037210 */ /* 0x000fc80007ffe0ff */
[----:B------:R-:W-:Y:S01]  /*25b0*/  LOP3.LUT R0, R3, R0, RZ, 0xfc, !PT ;  /* 0x0000000003007212 */ /* 0x000fe200078efcff */
[----:B------:R-:W-:Y:S06]  /*25c0*/  BRA `(.L_x_114) ;  /* 0x0000000000347947 */ /* 0x000fec0003800000 */
.L_x_113:
[----:B------:R-:W-:-:S04]  /*25d0*/  LOP3.LUT R0, R0, 0x80000000, RZ, 0xc0, !PT ;  /* 0x8000000000007812 */ /* 0x000fc800078ec0ff */
[----:B------:R-:W-:Y:S01]  /*25e0*/  LOP3.LUT R0, R0, 0x7f800000, RZ, 0xfc, !PT ;  /* 0x7f80000000007812 */ /* 0x000fe200078efcff */
[----:B------:R-:W-:Y:S06]  /*25f0*/  BRA `(.L_x_114) ;  /* 0x0000000000287947 */ /* 0x000fec0003800000 */
.L_x_112:
[----:B------:R-:W-:Y:S01]  /*2600*/  LEA R0, R7, R0, 0x17 ;  /* 0x0000000007007211 */ /* 0x000fe200078eb8ff */
[----:B------:R-:W-:Y:S06]  /*2610*/  BRA `(.L_x_114) ;  /* 0x0000000000207947 */ /* 0x000fec0003800000 */
.L_x_111:
[----:B------:R-:W-:-:S04]  /*2620*/  LOP3.LUT R0, R3, 0x80000000, R0, 0x48, !PT ;  /* 0x8000000003007812 */ /* 0x000fc800078e4800 */
[----:B------:R-:W-:Y:S01]  /*2630*/  LOP3.LUT R0, R0, 0x7f800000, RZ, 0xfc, !PT ;  /* 0x7f80000000007812 */ /* 0x000fe200078efcff */
[----:B------:R-:W-:Y:S06]  /*2640*/  BRA `(.L_x_114) ;  /* 0x0000000000147947 */ /* 0x000fec0003800000 */
.L_x_110:
[----:B------:R-:W-:Y:S01]  /*2650*/  LOP3.LUT R0, R3, 0x80000000, R0, 0x48, !PT ;  /* 0x8000000003007812 */ /* 0x000fe200078e4800 */
[----:B------:R-:W-:Y:S06]  /*2660*/  BRA `(.L_x_114) ;  /* 0x00000000000c7947 */ /* 0x000fec0003800000 */
.L_x_109:
[----:B------:R-:W0:Y:S01]  /*2670*/  MUFU.RSQ R0, -QNAN ;  /* 0xffc0000000007908 */ /* 0x000e220000001400 */
[----:B------:R-:W-:Y:S05]  /*2680*/  BRA `(.L_x_114) ;  /* 0x0000000000047947 */ /* 0x000fea0003800000 */
.L_x_108:
[----:B------:R-:W-:-:S07]  /*2690*/  FADD.FTZ R0, R0, R3 ;  /* 0x0000000300007221 */ /* 0x000fce0000010000 */
.L_x_114:
[----:B------:R-:W-:-:S04]  /*26a0*/  HFMA2 R3, -RZ, RZ, 0, 0 ;  /* 0x00000000ff037431 */ /* 0x000fc800000001ff */
[----:B0-----:R-:W-:Y:S05]  /*26b0*/  RET.REL.NODEC R2 `(_Z16layernorm_kernelPKfPfif) ;  /* 0xffffffd802507950 */ /* 0x001fea0003c3ffff */
.L_x_115:
        /* <DEDUP_REMOVED lines=12> */
.L_x_123:


//--------------------- .text._Z13matmul_kernelPKfS0_Pfiii --------------------------
	.section	.text._Z13matmul_kernelPKfS0_Pfiii,"ax",@progbits
	.align	128
        .global         _Z13matmul_kernelPKfS0_Pfiii
        .type           _Z13matmul_kernelPKfS0_Pfiii,@function
        .size           _Z13matmul_kernelPKfS0_Pfiii,(.L_x_126 - _Z13matmul_kernelPKfS0_Pfiii)
        .other          _Z13matmul_kernelPKfS0_Pfiii,@"STO_CUDA_ENTRY STV_DEFAULT"
_Z13matmul_kernelPKfS0_Pfiii:
.text._Z13matmul_kernelPKfS0_Pfiii:
[----:B------:R-:W-:Y:S01]  /*0000*/  LDC R1, c[0x0][0x37c] ;  /* 0x0000df00ff017b82 */ /* 0x000fe20000000800 */
[----:B------:R-:W0:Y:S07]  /*0010*/  S2R R5, SR_TID.X ;  /* 0x0000000000057919 */ /* 0x000e2e0000002100 */
[----:B------:R-:W1:Y:S01]  /*0020*/  LDC R19, c[0x0][0x364] ;  /* 0x0000d900ff137b82 */ /* 0x000e620000000800 */
[----:B------:R-:W1:Y:S07]  /*0030*/  S2R R4, SR_TID.Y ;  /* 0x0000000000047919 */ /* 0x000e6e0000002200 */
[----:B------:R-:W0:Y:S08]  /*0040*/  S2UR UR5, SR_CTAID.X ;  /* 0x00000000000579c3 */ /* 0x000e300000002500 */
[----:B------:R-:W0:Y:S08]  /*0050*/  LDC R0, c[0x0][0x360] ;  /* 0x0000d800ff007b82 */ /* 0x000e300000000800 */
[----:B------:R-:W1:Y:S08]  /*0060*/  S2UR UR4, SR_CTAID.Y ;  /* 0x00000000000479c3 */ /* 0x000e700000002600 */
[----:B------:R-:W2:Y:S01]  /*0070*/  LDC.64 R2, c[0x0][0x398] ;  /* 0x0000e600ff027b82 */ /* 0x000ea20000000a00 */
[----:B0-----:R-:W-:-:S02]  /*0080*/  IMAD R0, R0, UR5, R5 ;  /* 0x0000000500007c24 */ /* 0x001fc4000f8e0205 */
[----:B-1----:R-:W-:-:S03]  /*0090*/  IMAD R19, R19, UR4, R4 ;  /* 0x0000000413137c24 */ /* 0x002fc6000f8e0204 */
[----:B--2---:R-:W-:-:S04]  /*00a0*/  ISETP.GE.AND P0, PT, R0, R3, PT ;  /* 0x000000030000720c */ /* 0x004fc80003f06270 */
[----:B------:R-:W-:-:S13]  /*00b0*/  ISETP.GE.OR P0, PT, R19, R2, P0 ;  /* 0x000000021300720c */ /* 0x000fda0000706670 */
[----:B------:R-:W-:Y:S05]  /*00c0*/  @P0 EXIT ;  /* 0x000000000000094d */ /* 0x000fea0003800000 */
[----:B------:R-:W0:Y:S01]  /*00d0*/  LDC R2, c[0x0][0x3a0] ;  /* 0x0000e800ff027b82 */ /* 0x000e220000000800 */
[----:B------:R-:W1:Y:S01]  /*00e0*/  LDCU.64 UR4, c[0x0][0x358] ;  /* 0x00006b00ff0477ac */ /* 0x000e620008000a00 */
[----:B------:R-:W-:Y:S01]  /*00f0*/  HFMA2 R24, -RZ, RZ, 0, 0 ;  /* 0x00000000ff187431 */ /* 0x000fe200000001ff */
[----:B0-----:R-:W-:-:S13]  /*0100*/  ISETP.GE.AND P0, PT, R2, 0x1, PT ;  /* 0x000000010200780c */ /* 0x001fda0003f06270 */
[----:B-1----:R-:W-:Y:S05]  /*0110*/  @!P0 BRA `(.L_x_116) ;  /* 0x0000000400e08947 */ /* 0x002fea0003800000 */
[C---:B------:R-:W-:Y:S01]  /*0120*/  ISETP.GE.U32.AND P1, PT, R2.reuse, 0x8, PT ;  /* 0x000000080200780c */ /* 0x040fe20003f26070 */
[----:B------:R-:W-:Y:S01]  /*0130*/  IMAD R20, R19, R2, RZ ;  /* 0x0000000213147224 */ /* 0x000fe200078e02ff */
[----:B------:R-:W-:Y:S02]  /*0140*/  LOP3.LUT R27, R2, 0x7, RZ, 0xc0, !PT ;  /* 0x00000007021b7812 */ /* 0x000fe400078ec0ff */
[----:B------:R-:W-:Y:S02]  /*0150*/  MOV R24, RZ ;  /* 0x000000ff00187202 */ /* 0x000fe40000000f00 */
[----:B------:R-:W-:Y:S02]  /*0160*/  ISETP.NE.AND P0, PT, R27, RZ, PT ;  /* 0x000000ff1b00720c */ /* 0x000fe40003f05270 */
[----:B------:R-:W-:-:S05]  /*0170*/  MOV R21, RZ ;  /* 0x000000ff00157202 */ /* 0x000fca0000000f00 */
[----:B------:R-:W-:Y:S06]  /*0180*/  @!P1 BRA `(.L_x_117) ;  /* 0x0000000000c49947 */ /* 0x000fec0003800000 */
[----:B------:R-:W0:Y:S01]  /*0190*/  LDC.64 R4, c[0x0][0x380] ;  /* 0x0000e000ff047b82 */ /* 0x000e220000000a00 */
[----:B------:R-:W-:Y:S02]  /*01a0*/  LOP3.LUT R21, R2, 0x7ffffff8, RZ, 0xc0, !PT ;  /* 0x7ffffff802157812 */ /* 0x000fe400078ec0ff */
[----:B------:R-:W-:Y:S02]  /*01b0*/  MOV R24, RZ ;  /* 0x000000ff00187202 */ /* 0x000fe40000000f00 */
[----:B------:R-:W-:Y:S02]  /*01c0*/  MOV R18, R0 ;  /* 0x0000000000127202 */ /* 0x000fe40000000f00 */
[----:B------:R-:W-:Y:S01]  /*01d0*/  IADD3 R22, PT, PT, -R21, RZ, RZ ;  /* 0x000000ff15167210 */ /* 0x000fe20007ffe1ff */
[----:B0-----:R-:W-:-:S03]  /*01e0*/  IMAD.WIDE.U32 R4, R20, 0x4, R4 ;  /* 0x0000000414047825 */ /* 0x001fc600078e0004 */
[----:B------:R-:W-:-:S04]  /*01f0*/  IADD3 R6, P1, PT, R4, 0x10, RZ ;  /* 0x0000001004067810 */ /* 0x000fc80007f3e0ff */
[----:B------:R-:W-:-:S09]  /*0200*/  IADD3.X R7, PT, PT, RZ, R5, RZ, P1, !PT ;  /* 0x00000005ff077210 */ /* 0x000fd20000ffe4ff */
.L_x_118:
[----:B------:R-:W0:Y:S01]  /*0210*/  LDC.64 R16, c[0x0][0x388] ;  /* 0x0000e200ff107b82 */ /* 0x000e220000000a00 */
[----:B------:R-:W-:Y:S02]  /*0220*/  MOV R4, R6 ;  /* 0x0000000600047202 */ /* 0x000fe40000000f00 */
[----:B------:R-:W-:-:S05]  /*0230*/  MOV R5, R7 ;  /* 0x0000000700057202 */ /* 0x000fca0000000f00 */
[----:B------:R-:W2:Y:S04]  /*0240*/  LDG.E R25, desc[UR4][R4.64+-0x10] ;  /* 0xfffff00404197981 */ /* 0x000ea8000c1e1900 */
[----:B------:R-:W3:Y:S04]  /*0250*/  LDG.E R23, desc[UR4][R4.64+-0xc] ;  /* 0xfffff40404177981 */ /* 0x000ee8000c1e1900 */
[----:B------:R-:W4:Y:S04]  /*0260*/  LDG.E R29, desc[UR4][R4.64+-0x8] ;  /* 0xfffff804041d7981 */ /* 0x000f28000c1e1900 */
[----:B------:R-:W5:Y:S01]  /*0270*/  LDG.E R28, desc[UR4][R4.64+-0x4] ;  /* 0xfffffc04041c7981 */ /* 0x000f62000c1e1900 */
[----:B0-----:R-:W-:-:S05]  /*0280*/  IMAD.WIDE R16, R18, 0x4, R16 ;  /* 0x0000000412107825 */ /* 0x001fca00078e0210 */
[----:B------:R0:W2:Y:S01]  /*0290*/  LDG.E R26, desc[UR4][R16.64] ;  /* 0x00000004101a7981 */ /* 0x0000a2000c1e1900 */
[----:B------:R-:W-:-:S04]  /*02a0*/  IMAD.WIDE R14, R3, 0x4, R16 ;  /* 0x00000004030e7825 */ /* 0x000fc800078e0210 */
[C---:B------:R-:W-:Y:S02]  /*02b0*/  IMAD.WIDE R6, R3.reuse, 0x4, R14 ;  /* 0x0000000403067825 */ /* 0x040fe400078e020e */
[----:B------:R-:W3:Y:S02]  /*02c0*/  LDG.E R14, desc[UR4][R14.64] ;  /* 0x000000040e0e7981 */ /* 0x000ee4000c1e1900 */
[C---:B------:R-:W-:Y:S02]  /*02d0*/  IMAD.WIDE R10, R3.reuse, 0x4, R6 ;  /* 0x00000004030a7825 */ /* 0x040fe400078e0206 */
[----:B------:R-:W4:Y:S02]  /*02e0*/  LDG.E R6, desc[UR4][R6.64] ;  /* 0x0000000406067981 */ /* 0x000f24000c1e1900 */
[C---:B------:R-:W-:Y:S02]  /*02f0*/  IMAD.WIDE R8, R3.reuse, 0x4, R10 ;  /* 0x0000000403087825 */ /* 0x040fe400078e020a */
[----:B------:R-:W5:Y:S02]  /*0300*/  LDG.E R10, desc[UR4][R10.64] ;  /* 0x000000040a0a7981 */ /* 0x000f64000c1e1900 */
[----:B------:R-:W-:-:S02]  /*0310*/  IMAD.WIDE R12, R3, 0x4, R8 ;  /* 0x00000004030c7825 */ /* 0x000fc400078e0208 */
[----:B------:R-:W5:Y:S04]  /*0320*/  LDG.E R7, desc[UR4][R4.64] ;  /* 0x0000000404077981 */ /* 0x000f68000c1e1900 */
[----:B------:R-:W5:Y:S01]  /*0330*/  LDG.E R8, desc[UR4][R8.64] ;  /* 0x0000000408087981 */ /* 0x000f62000c1e1900 */
[----:B0-----:R-:W-:-:S03]  /*0340*/  IMAD.WIDE R16, R3, 0x4, R12 ;  /* 0x0000000403107825 */ /* 0x001fc600078e020c */
[----:B------:R-:W5:Y:S04]  /*0350*/  LDG.E R12, desc[UR4][R12.64] ;  /* 0x000000040c0c7981 */ /* 0x000f68000c1e1900 */
[----:B------:R-:W5:Y:S04]  /*0360*/  LDG.E R15, desc[UR4][R16.64] ;  /* 0x00000004100f7981 */ /* 0x000f68000c1e1900 */
[----:B------:R-:W5:Y:S04]  /*0370*/  LDG.E R9, desc[UR4][R4.64+0x4] ;  /* 0x0000040404097981 */ /* 0x000f68000c1e1900 */
[----:B------:R-:W5:Y:S01]  /*0380*/  LDG.E R11, desc[UR4][R4.64+0xc] ;  /* 0x00000c04040b7981 */ /* 0x000f62000c1e1900 */
[----:B--2---:R-:W-:Y:S01]  /*0390*/  FFMA R26, R25, R26, R24 ;  /* 0x0000001a191a7223 */ /* 0x004fe20000000018 */
[----:B------:R-:W-:-:S02]  /*03a0*/  IMAD.WIDE R24, R3, 0x4, R16 ;  /* 0x0000000403187825 */ /* 0x000fc400078e0210 */
[----:B------:R-:W2:Y:S04]  /*03b0*/  LDG.E R16, desc[UR4][R4.64+0x8] ;  /* 0x0000080404107981 */ /* 0x000ea8000c1e1900 */
[----:B------:R-:W2:Y:S01]  /*03c0*/  LDG.E R24, desc[UR4][R24.64] ;  /* 0x0000000418187981 */ /* 0x000ea2000c1e1900 */
[----:B---3--:R-:W-:Y:S01]  /*03d0*/  FFMA R14, R23, R14, R26 ;  /* 0x0000000e170e7223 */ /* 0x008fe2000000001a */
[----:B------:R-:W-:-:S03]  /*03e0*/  IADD3 R22, PT, PT, R22, 0x8, RZ ;  /* 0x0000000816167810 */ /* 0x000fc60007ffe0ff */
[----:B----4-:R-:W-:Y:S01]  /*03f0*/  FFMA R29, R29, R6, R14 ;  /* 0x000000061d1d7223 */ /* 0x010fe2000000000e */
[----:B------:R-:W-:-:S03]  /*0400*/  ISETP.NE.AND P1, PT, R22, RZ, PT ;  /* 0x000000ff1600720c */ /* 0x000fc60003f25270 */
[----:B-----5:R-:W-:Y:S01]  /*0410*/  FFMA R10, R28, R10, R29 ;  /* 0x0000000a1c0a7223 */ /* 0x020fe2000000001d */
[----:B------:R-:W-:-:S03]  /*0420*/  IADD3 R6, P2, PT, R4, 0x20, RZ ;  /* 0x0000002004067810 */ /* 0x000fc60007f5e0ff */
[----:B------:R-:W-:Y:S01]  /*0430*/  FFMA R8, R7, R8, R10 ;  /* 0x0000000807087223 */ /* 0x000fe2000000000a */
[----:B------:R-:W-:Y:S02]  /*0440*/  IADD3.X R7, PT, PT, RZ, R5, RZ, P2, !PT ;  /* 0x00000005ff077210 */ /* 0x000fe400017fe4ff */
[----:B------:R-:W-:Y:S01]  /*0450*/  LEA R18, R3, R18, 0x3 ;  /* 0x0000001203127211 */ /* 0x000fe200078e18ff */
[----:B------:R-:W-:-:S04]  /*0460*/  FFMA R9, R9, R12, R8 ;  /* 0x0000000c09097223 */ /* 0x000fc80000000008 */
[----:B--2---:R-:W-:-:S04]  /*0470*/  FFMA R16, R16, R15, R9 ;  /* 0x0000000f10107223 */ /* 0x004fc80000000009 */
[----:B------:R-:W-:Y:S01]  /*0480*/  FFMA R24, R11, R24, R16 ;  /* 0x000000180b187223 */ /* 0x000fe20000000010 */
[----:B------:R-:W-:Y:S06]  /*0490*/  @P1 BRA `(.L_x_118) ;  /* 0xfffffffc005c1947 */ /* 0x000fec000383ffff */
.L_x_117:
[----:B------:R-:W-:Y:S05]  /*04a0*/  @!P0 BRA `(.L_x_116) ;  /* 0x0000000000fc8947 */ /* 0x000fea0003800000 */
[----:B------:R-:W-:Y:S02]  /*04b0*/  ISETP.GE.U32.AND P1, PT, R27, 0x4, PT ;  /* 0x000000041b00780c */ /* 0x000fe40003f26070 */
[----:B------:R-:W-:-:S04]  /*04c0*/  LOP3.LUT R16, R2, 0x3, RZ, 0xc0, !PT ;  /* 0x0000000302107812 */ /* 0x000fc800078ec0ff */
[----:B------:R-:W-:-:S07]  /*04d0*/  ISETP.NE.AND P0, PT, R16, RZ, PT ;  /* 0x000000ff1000720c */ /* 0x000fce0003f05270 */
[----:B------:R-:W-:Y:S06]  /*04e0*/  @!P1 BRA `(.L_x_119) ;  /* 0x00000000006c9947 */ /* 0x000fec0003800000 */
[----:B------:R-:W0:Y:S01]  /*04f0*/  LDC.64 R6, c[0x0][0x388] ;  /* 0x0000e200ff067b82 */ /* 0x000e220000000a00 */
[----:B------:R-:W1:Y:S01]  /*0500*/  LDCU.64 UR6, c[0x0][0x380] ;  /* 0x00007000ff0677ac */ /* 0x000e620008000a00 */
[----:B------:R-:W-:Y:S01]  /*0510*/  IMAD R9, R21, R3, R0 ;  /* 0x0000000315097224 */ /* 0x000fe200078e0200 */
[CC--:B------:R-:W-:Y:S02]  /*0520*/  IADD3 R5, PT, PT, R20.reuse, R21.reuse, RZ ;  /* 0x0000001514057210 */ /* 0x0c0fe40007ffe0ff */
[----:B------:R-:W-:-:S03]  /*0530*/  IADD3 R10, P1, PT, R20, R21, RZ ;  /* 0x00000015140a7210 */ /* 0x000fc60007f3e0ff */
[----:B------:R-:W2:Y:S01]  /*0540*/  LDC.64 R14, c[0x0][0x380] ;  /* 0x0000e000ff0e7b82 */ /* 0x000ea20000000a00 */
[----:B0-----:R-:W-:-:S04]  /*0550*/  IMAD.WIDE R6, R9, 0x4, R6 ;  /* 0x0000000409067825 */ /* 0x001fc800078e0206 */
[----:B------:R-:W-:Y:S02]  /*0560*/  IMAD.WIDE R8, R3, 0x4, R6 ;  /* 0x0000000403087825 */ /* 0x000fe400078e0206 */
[----:B------:R-:W3:Y:S02]  /*0570*/  LDG.E R6, desc[UR4][R6.64] ;  /* 0x0000000406067981 */ /* 0x000ee4000c1e1900 */
[----:B--2---:R-:W-:Y:S01]  /*0580*/  IMAD.WIDE.U32 R14, R5, 0x4, R14 ;  /* 0x00000004050e7825 */ /* 0x004fe200078e000e */
[----:B------:R-:W-:Y:S02]  /*0590*/  IADD3.X R5, PT, PT, RZ, RZ, RZ, P1, !PT ;  /* 0x000000ffff057210 */ /* 0x000fe40000ffe4ff */
[----:B-1----:R-:W-:-:S03]  /*05a0*/  LEA R4, P1, R10, UR6, 0x2 ;  /* 0x000000060a047c11 */ /* 0x002fc6000f8210ff */
[----:B------:R-:W3:Y:S01]  /*05b0*/  LDG.E R15, desc[UR4][R14.64] ;  /* 0x000000040e0f7981 */ /* 0x000ee2000c1e1900 */
[----:B------:R-:W-:Y:S01]  /*05c0*/  LEA.HI.X R5, R10, UR7, R5, 0x2, P1 ;  /* 0x000000070a057c11 */ /* 0x000fe200088f1405 */
[C---:B------:R-:W-:Y:S02]  /*05d0*/  IMAD.WIDE R10, R3.reuse, 0x4, R8 ;  /* 0x00000004030a7825 */ /* 0x040fe400078e0208 */
[----:B------:R-:W2:Y:S04]  /*05e0*/  LDG.E R8, desc[UR4][R8.64] ;  /* 0x0000000408087981 */ /* 0x000ea8000c1e1900 */
[----:B------:R-:W2:Y:S01]  /*05f0*/  LDG.E R17, desc[UR4][R4.64+0x4] ;  /* 0x0000040404117981 */ /* 0x000ea2000c1e1900 */
[----:B------:R-:W-:-:S03]  /*0600*/  IMAD.WIDE R12, R3, 0x4, R10 ;  /* 0x00000004030c7825 */ /* 0x000fc600078e020a */
[----:B------:R-:W4:Y:S04]  /*0610*/  LDG.E R22, desc[UR4][R10.64] ;  /* 0x000000040a167981 */ /* 0x000f28000c1e1900 */
[----:B------:R-:W4:Y:S04]  /*0620*/  LDG.E R18, desc[UR4][R4.64+0x8] ;  /* 0x0000080404127981 */ /* 0x000f28000c1e1900 */
[----:B------:R-:W5:Y:S04]  /*0630*/  LDG.E R26, desc[UR4][R4.64+0xc] ;  /* 0x00000c04041a7981 */ /* 0x000f68000c1e1900 */
[----:B------:R-:W5:Y:S01]  /*0640*/  LDG.E R12, desc[UR4][R12.64] ;  /* 0x000000040c0c7981 */ /* 0x000f62000c1e1900 */
[----:B------:R-:W-:Y:S01]  /*0650*/  IADD3 R21, PT, PT, R21, 0x4, RZ ;  /* 0x0000000415157810 */ /* 0x000fe20007ffe0ff */
[----:B---3--:R-:W-:-:S04]  /*0660*/  FFMA R24, R15, R6, R24 ;  /* 0x000000060f187223 */ /* 0x008fc80000000018 */
[----:B--2---:R-:W-:-:S04]  /*0670*/  FFMA R17, R17, R8, R24 ;  /* 0x0000000811117223 */ /* 0x004fc80000000018 */
[----:B----4-:R-:W-:-:S04]  /*0680*/  FFMA R17, R18, R22, R17 ;  /* 0x0000001612117223 */ /* 0x010fc80000000011 */
[----:B-----5:R-:W-:-:S07]  /*0690*/  FFMA R24, R26, R12, R17 ;  /* 0x0000000c1a187223 */ /* 0x020fce0000000011 */
.L_x_119:
[----:B------:R-:W-:Y:S05]  /*06a0*/  @!P0 BRA `(.L_x_116) ;  /* 0x00000000007c8947 */ /* 0x000fea0003800000 */
[----:B------:R-:W-:Y:S01]  /*06b0*/  ISETP.NE.AND P1, PT, R16, 0x1, PT ;  /* 0x000000011000780c */ /* 0x000fe20003f25270 */
[----:B------:R-:W0:Y:S01]  /*06c0*/  LDC.64 R12, c[0x0][0x380] ;  /* 0x0000e000ff0c7b82 */ /* 0x000e220000000a00 */
[----:B------:R-:W-:-:S04]  /*06d0*/  LOP3.LUT R2, R2, 0x1, RZ, 0xc0, !PT ;  /* 0x0000000102027812 */ /* 0x000fc800078ec0ff */
[----:B------:R-:W-:-:S03]  /*06e0*/  ISETP.NE.U32.AND P0, PT, R2, 0x1, PT ;  /* 0x000000010200780c */ /* 0x000fc60003f05070 */
[----:B------:R-:W1:Y:S04]  /*06f0*/  LDC.64 R10, c[0x0][0x388] ;  /* 0x0000e200ff0a7b82 */ /* 0x000e680000000a00 */
[CC--:B------:R-:W-:Y:S02]  /*0700*/  @P1 IADD3 R15, PT, PT, R20.reuse, R21.reuse, RZ ;  /* 0x00000015140f1210 */ /* 0x0c0fe40007ffe0ff */
[----:B------:R-:W-:Y:S02]  /*0710*/  @P1 IADD3 R2, P2, PT, R20, R21, RZ ;  /* 0x0000001514021210 */ /* 0x000fe40007f5e0ff */
[----:B------:R-:W2:Y:S02]  /*0720*/  @P1 LDC.64 R4, c[0x0][0x380] ;  /* 0x0000e000ff041b82 */ /* 0x000ea40000000a00 */
[----:B------:R-:W-:-:S06]  /*0730*/  @P1 IADD3.X R14, PT, PT, RZ, RZ, RZ, P2, !PT ;  /* 0x000000ffff0e1210 */ /* 0x000fcc00017fe4ff */
[----:B------:R-:W3:Y:S01]  /*0740*/  LDC.64 R6, c[0x0][0x380] ;  /* 0x0000e000ff067b82 */ /* 0x000ee20000000a00 */
[----:B0-----:R-:W-:-:S04]  /*0750*/  @P1 IMAD.WIDE.U32 R12, R15, 0x4, R12 ;  /* 0x000000040f0c1825 */ /* 0x001fc800078e000c */
[C---:B------:R-:W-:Y:S01]  /*0760*/  @P1 IMAD R15, R21.reuse, R3, R0 ;  /* 0x00000003150f1224 */ /* 0x040fe200078e0200 */
[----:B------:R-:W-:Y:S01]  /*0770*/  @P1 IADD3 R21, PT, PT, R21, 0x2, RZ ;  /* 0x0000000215151810 */ /* 0x000fe20007ffe0ff */
[----:B------:R-:W4:Y:S01]  /*0780*/  @P1 LDG.E R13, desc[UR4][R12.64] ;  /* 0x000000040c0d1981 */ /* 0x000f22000c1e1900 */
[----:B------:R-:W0:Y:S01]  /*0790*/  LDC.64 R8, c[0x0][0x388] ;  /* 0x0000e200ff087b82 */ /* 0x000e220000000a00 */
[----:B-1----:R-:W-:Y:S01]  /*07a0*/  @P1 IMAD.WIDE R10, R15, 0x4, R10 ;  /* 0x000000040f0a1825 */ /* 0x002fe200078e020a */
[----:B------:R-:W-:Y:S02]  /*07b0*/  @!P0 IADD3 R17, PT, PT, R20, R21, RZ ;  /* 0x0000001514118210 */ /* 0x000fe40007ffe0ff */
[----:B--2---:R-:W-:Y:S01]  /*07c0*/  @P1 LEA R4, P2, R2, R4, 0x2 ;  /* 0x0000000402041211 */ /* 0x004fe200078410ff */
[----:B------:R-:W-:-:S03]  /*07d0*/  @!P0 IMAD R21, R21, R3, R0 ;  /* 0x0000000315158224 */ /* 0x000fc600078e0200 */
[----:B------:R-:W-:Y:S01]  /*07e0*/  @P1 LEA.HI.X R5, R2, R5, R14, 0x2, P2 ;  /* 0x0000000502051211 */ /* 0x000fe200010f140e */
[----:B------:R-:W-:Y:S01]  /*07f0*/  @P1 IMAD.WIDE R14, R3, 0x4, R10 ;  /* 0x00000004030e1825 */ /* 0x000fe200078e020a */
[----:B------:R-:W4:Y:S03]  /*0800*/  @P1 LDG.E R2, desc[UR4][R10.64] ;  /* 0x000000040a021981 */ /* 0x000f26000c1e1900 */
[----:B---3--:R-:W-:Y:S01]  /*0810*/  @!P0 IMAD.WIDE.U32 R6, R17, 0x4, R6 ;  /* 0x0000000411068825 */ /* 0x008fe200078e0006 */
[----:B------:R-:W2:Y:S04]  /*0820*/  @P1 LDG.E R5, desc[UR4][R4.64+0x4] ;  /* 0x0000040404051981 */ /* 0x000ea8000c1e1900 */
[----:B------:R-:W2:Y:S01]  /*0830*/  @P1 LDG.E R14, desc[UR4][R14.64] ;  /* 0x000000040e0e1981 */ /* 0x000ea2000c1e1900 */
[----:B0-----:R-:W-:-:S03]  /*0840*/  @!P0 IMAD.WIDE R8, R21, 0x4, R8 ;  /* 0x0000000415088825 */ /* 0x001fc600078e0208 */
[----:B------:R-:W3:Y:S04]  /*0850*/  @!P0 LDG.E R7, desc[UR4][R6.64] ;  /* 0x0000000406078981 */ /* 0x000ee8000c1e1900 */
[----:B------:R-:W3:Y:S01]  /*0860*/  @!P0 LDG.E R8, desc[UR4][R8.64] ;  /* 0x0000000408088981 */ /* 0x000ee2000c1e1900 */
[----:B----4-:R-:W-:-:S04]  /*0870*/  @P1 FFMA R2, R13, R2, R24 ;  /* 0x000000020d021223 */ /* 0x010fc80000000018 */
[----:B--2---:R-:W-:-:S04]  /*0880*/  @P1 FFMA R24, R5, R14, R2 ;  /* 0x0000000e05181223 */ /* 0x004fc80000000002 */
[----:B---3--:R-:W-:-:S07]  /*0890*/  @!P0 FFMA R24, R7, R8, R24 ;  /* 0x0000000807188223 */ /* 0x008fce0000000018 */
.L_x_116:
[----:B------:R-:W0:Y:S01]  /*08a0*/  LDC.64 R4, c[0x0][0x390] ;  /* 0x0000e400ff047b82 */ /* 0x000e220000000a00 */
[----:B------:R-:W-:-:S04]  /*08b0*/  IMAD R3, R19, R3, R0 ;  /* 0x0000000313037224 */ /* 0x000fc800078e0200 */
[----:B0-----:R-:W-:-:S05]  /*08c0*/  IMAD.WIDE R2, R3, 0x4, R4 ;  /* 0x0000000403027825 */ /* 0x001fca00078e0204 */
[----:B------:R-:W-:Y:S01]  /*08d0*/  STG.E desc[UR4][R2.64], R24 ;  /* 0x0000001802007986 */ /* 0x000fe2000c101904 */
[----:B------:R-:W-:Y:S05]  /*08e0*/  EXIT ;  /* 0x000000000000794d */ /* 0x000fea0003800000 */
.L_x_120:
        /* <DEDUP_REMOVED lines=9> */
.L_x_126:


//--------------------- .nv.shared._Z16attention_kernelPKfS0_S0_Pfii --------------------------
	.section	.nv.shared._Z16attention_kernelPKfS0_S0_Pfii,"aw",@nobits
	.sectionflags	@""
	.align	16
	.zero		1024


//--------------------- .nv.shared.reserved.0     --------------------------
	.section	.nv.shared.reserved.0,"aw",@nobits
	.weak		__nv_reservedSMEM_offset_0_alias
	.size		__nv_reservedSMEM_offset_0_alias, 0, 64
	.other		__nv_reservedSMEM_offset_0_alias,@"STO_CUDA_RESERVED_SHARED STV_DEFAULT"
__nv_reservedSMEM_offset_0_alias:
	.zero		0
	.zero		64


//--------------------- .nv.shared._Z16layernorm_kernelPKfPfif --------------------------
	.section	.nv.shared._Z16layernorm_kernelPKfPfif,"aw",@nobits
	.sectionflags	@""
	.align	16
	.zero		1024


//--------------------- .nv.shared._Z13matmul_kernelPKfS0_Pfiii --------------------------
	.section	.nv.shared._Z13matmul_kernelPKfS0_Pfiii,"aw",@nobits
	.sectionflags	@""
	.align	16
	.zero		1024


//--------------------- .nv.constant0._Z16attention_kernelPKfS0_S0_Pfii --------------------------
	.section	.nv.constant0._Z16attention_kernelPKfS0_S0_Pfii,"a",@progbits
	.sectionflags	@""
	.align	4
.nv.constant0._Z16attention_kernelPKfS0_S0_Pfii:
	.zero		936


//--------------------- .nv.constant0._Z16layernorm_kernelPKfPfif --------------------------
	.section	.nv.constant0._Z16layernorm_kernelPKfPfif,"a",@progbits
	.sectionflags	@""
	.align	4
.nv.constant0._Z16layernorm_kernelPKfPfif:
	.zero		920


//--------------------- .nv.constant0._Z13matmul_kernelPKfS0_Pfiii --------------------------
	.section	.nv.constant0._Z13matmul_kernelPKfS0_Pfiii,"a",@progbits
	.sectionflags	@""
	.align	4
.nv.constant0._Z13matmul_kernelPKfS0_Pfiii:
	.zero		932


//--------------------- SYMBOLS --------------------------

	.type		.nv.reservedSmem.offset0,@object
	.size		.nv.reservedSmem.offset0,0x4
	.type		.nv.reservedSmem.cap,@object
	.size		.nv.reservedSmem.cap,0x4
